//
// Generated by NVIDIA NVVM Compiler
//
// Compiler Build ID: CL-36424714
// Cuda compilation tools, release 13.0, V13.0.88
// Based on NVVM 20.0.0
//

.version 9.0
.target sm_100
.address_size 64

	// .globl	_Z21initialize_boundariesPfS_fiiii
.extern .func __assertfail
(
	.param .b64 __assertfail_param_0,
	.param .b64 __assertfail_param_1,
	.param .b32 __assertfail_param_2,
	.param .b64 __assertfail_param_3,
	.param .b64 __assertfail_param_4
)
;
.func  (.param .align 16 .b8 func_retval0[16]) __internal_trig_reduction_slowpathd
(
	.param .b64 __internal_trig_reduction_slowpathd_param_0
)
;
.global .align 1 .b8 __unnamed_1[93] = {118, 111, 105, 100, 32, 97, 108, 108, 95, 114, 101, 100, 117, 99, 101, 95, 110, 111, 114, 109, 95, 98, 97, 114, 114, 105, 101, 114, 95, 107, 101, 114, 110, 101, 108, 40, 102, 108, 111, 97, 116, 32, 42, 44, 32, 114, 101, 97, 108, 95, 105, 110, 116, 95, 112, 97, 105, 114, 32, 42, 44, 32, 114, 101, 97, 108, 95, 105, 110, 116, 95, 112, 97, 105, 114, 32, 42, 44, 32, 117, 110, 115, 105, 103, 110, 101, 100, 32, 105, 110, 116, 41};
.global .align 1 .b8 $str[78] = {49, 32, 61, 61, 32, 98, 108, 111, 99, 107, 68, 105, 109, 46, 120, 32, 42, 32, 98, 108, 111, 99, 107, 68, 105, 109, 46, 121, 32, 42, 32, 98, 108, 111, 99, 107, 68, 105, 109, 46, 122, 32, 42, 32, 103, 114, 105, 100, 68, 105, 109, 46, 120, 32, 42, 32, 103, 114, 105, 100, 68, 105, 109, 46, 121, 32, 42, 32, 103, 114, 105, 100, 68, 105, 109, 46, 122};
.global .align 1 .b8 $str$1[27] = {47, 116, 109, 112, 47, 115, 97, 115, 115, 95, 99, 117, 95, 122, 100, 50, 48, 121, 98, 115, 113, 47, 107, 46, 99, 117};
.global .align 8 .b8 __cudart_i2opi_d[144] = {8, 93, 141, 31, 177, 95, 251, 107, 234, 146, 82, 138, 247, 57, 7, 61, 123, 241, 229, 235, 199, 186, 39, 117, 45, 234, 95, 158, 102, 63, 70, 79, 183, 9, 203, 39, 207, 126, 54, 109, 31, 109, 10, 90, 139, 17, 47, 239, 15, 152, 5, 222, 255, 151, 248, 31, 59, 40, 249, 189, 139, 95, 132, 156, 244, 57, 83, 131, 57, 214, 145, 57, 65, 126, 95, 180, 38, 112, 156, 233, 132, 68, 187, 46, 245, 53, 130, 232, 62, 167, 41, 177, 28, 235, 29, 254, 28, 146, 209, 9, 234, 46, 73, 6, 224, 210, 77, 66, 58, 110, 36, 183, 97, 197, 187, 222, 171, 99, 81, 254, 65, 144, 67, 60, 153, 149, 98, 219, 192, 221, 52, 245, 209, 87, 39, 252, 41, 21, 68, 78, 110, 131, 249, 162};
.global .align 16 .b8 __cudart_sin_cos_coeffs[128] = {70, 210, 176, 44, 241, 229, 90, 190, 146, 227, 172, 105, 227, 29, 199, 62, 161, 98, 219, 25, 160, 1, 42, 191, 24, 8, 17, 17, 17, 17, 129, 63, 84, 85, 85, 85, 85, 85, 197, 191, 0, 0, 0, 0, 0, 0, 0, 0, 0, 0, 0, 0, 0, 0, 0, 0, 100, 129, 253, 32, 131, 255, 168, 189, 40, 133, 239, 193, 167, 238, 33, 62, 217, 230, 6, 142, 79, 126, 146, 190, 233, 188, 221, 25, 160, 1, 250, 62, 71, 93, 193, 22, 108, 193, 86, 191, 81, 85, 85, 85, 85, 85, 165, 63, 0, 0, 0, 0, 0, 0, 224, 191, 0, 0, 0, 0, 0, 0, 240, 63};

.visible .entry _Z21initialize_boundariesPfS_fiiii(
	.param .u64 .ptr .align 1 _Z21initialize_boundariesPfS_fiiii_param_0,
	.param .u64 .ptr .align 1 _Z21initialize_boundariesPfS_fiiii_param_1,
	.param .f32 _Z21initialize_boundariesPfS_fiiii_param_2,
	.param .u32 _Z21initialize_boundariesPfS_fiiii_param_3,
	.param .u32 _Z21initialize_boundariesPfS_fiiii_param_4,
	.param .u32 _Z21initialize_boundariesPfS_fiiii_param_5,
	.param .u32 _Z21initialize_boundariesPfS_fiiii_param_6
)
{
	.reg .pred 	%p<7>;
	.reg .b32 	%r<26>;
	.reg .b32 	%f<3>;
	.reg .b64 	%rd<15>;
	.reg .b64 	%fd<39>;

	ld.param.u64 	%rd3, [_Z21initialize_boundariesPfS_fiiii_param_0];
	ld.param.u64 	%rd4, [_Z21initialize_boundariesPfS_fiiii_param_1];
	ld.param.f32 	%f1, [_Z21initialize_boundariesPfS_fiiii_param_2];
	ld.param.u32 	%r9, [_Z21initialize_boundariesPfS_fiiii_param_3];
	ld.param.u32 	%r10, [_Z21initialize_boundariesPfS_fiiii_param_4];
	ld.param.u32 	%r11, [_Z21initialize_boundariesPfS_fiiii_param_5];
	ld.param.u32 	%r12, [_Z21initialize_boundariesPfS_fiiii_param_6];
	mov.u32 	%r13, %ctaid.x;
	mov.u32 	%r1, %ntid.x;
	mov.u32 	%r14, %tid.x;
	mad.lo.s32 	%r24, %r13, %r1, %r14;
	setp.ge.s32 	%p1, %r24, %r11;
	@%p1 bra 	$L__BB0_7;
	cvt.f64.f32 	%fd9, %f1;
	add.f64 	%fd1, %fd9, %fd9;
	add.s32 	%r15, %r12, -1;
	cvt.rn.f64.s32 	%fd2, %r15;
	mov.u32 	%r16, %nctaid.x;
	mul.lo.s32 	%r3, %r1, %r16;
	cvta.to.global.u64 	%rd1, %rd4;
	cvta.to.global.u64 	%rd2, %rd3;
	mov.u64 	%rd7, __cudart_sin_cos_coeffs;
	mul.wide.s32 	%rd11, %r10, 4;
$L__BB0_2:
	add.s32 	%r17, %r24, %r9;
	cvt.rn.f64.s32 	%fd10, %r17;
	mul.f64 	%fd11, %fd1, %fd10;
	div.rn.f64 	%fd3, %fd11, %fd2;
	abs.f64 	%fd4, %fd3;
	setp.neu.f64 	%p2, %fd4, 0d7FF0000000000000;
	@%p2 bra 	$L__BB0_4;
	mov.f64 	%fd17, 0d0000000000000000;
	mul.rn.f64 	%fd38, %fd3, %fd17;
	mov.b32 	%r25, 0;
	bra.uni 	$L__BB0_6;
$L__BB0_4:
	mul.f64 	%fd12, %fd3, 0d3FE45F306DC9C883;
	cvt.rni.s32.f64 	%r25, %fd12;
	cvt.rn.f64.s32 	%fd13, %r25;
	fma.rn.f64 	%fd14, %fd13, 0dBFF921FB54442D18, %fd3;
	fma.rn.f64 	%fd15, %fd13, 0dBC91A62633145C00, %fd14;
	fma.rn.f64 	%fd38, %fd13, 0dB97B839A252049C0, %fd15;
	setp.ltu.f64 	%p3, %fd4, 0d41E0000000000000;
	@%p3 bra 	$L__BB0_6;
	{ // callseq 0, 0
	.param .b64 param0;
	st.param.f64 	[param0], %fd3;
	.param .align 16 .b8 retval0[16];
	call.uni (retval0), 
	__internal_trig_reduction_slowpathd, 
	(
	param0
	);
	ld.param.f64 	%fd38, [retval0];
	ld.param.b32 	%r25, [retval0+8];
	} // callseq 0
$L__BB0_6:
	shl.b32 	%r20, %r25, 6;
	cvt.u64.u32 	%rd5, %r20;
	and.b64  	%rd6, %rd5, 64;
	add.s64 	%rd8, %rd7, %rd6;
	mul.rn.f64 	%fd18, %fd38, %fd38;
	and.b32  	%r21, %r25, 1;
	setp.eq.b32 	%p4, %r21, 1;
	selp.f64 	%fd19, 0dBDA8FF8320FD8164, 0d3DE5DB65F9785EBA, %p4;
	ld.global.nc.v2.f64 	{%fd20, %fd21}, [%rd8];
	fma.rn.f64 	%fd22, %fd19, %fd18, %fd20;
	fma.rn.f64 	%fd23, %fd22, %fd18, %fd21;
	ld.global.nc.v2.f64 	{%fd24, %fd25}, [%rd8+16];
	fma.rn.f64 	%fd26, %fd23, %fd18, %fd24;
	fma.rn.f64 	%fd27, %fd26, %fd18, %fd25;
	ld.global.nc.v2.f64 	{%fd28, %fd29}, [%rd8+32];
	fma.rn.f64 	%fd30, %fd27, %fd18, %fd28;
	fma.rn.f64 	%fd31, %fd30, %fd18, %fd29;
	fma.rn.f64 	%fd32, %fd31, %fd38, %fd38;
	fma.rn.f64 	%fd33, %fd31, %fd18, 0d3FF0000000000000;
	selp.f64 	%fd34, %fd33, %fd32, %p4;
	and.b32  	%r22, %r25, 2;
	setp.eq.s32 	%p5, %r22, 0;
	mov.f64 	%fd35, 0d0000000000000000;
	sub.f64 	%fd36, %fd35, %fd34;
	selp.f64 	%fd37, %fd34, %fd36, %p5;
	cvt.rn.f32.f64 	%f2, %fd37;
	mul.lo.s32 	%r23, %r24, %r10;
	mul.wide.s32 	%rd9, %r23, 4;
	add.s64 	%rd10, %rd1, %rd9;
	st.global.f32 	[%rd10], %f2;
	add.s64 	%rd12, %rd10, %rd11;
	st.global.f32 	[%rd12+-4], %f2;
	add.s64 	%rd13, %rd2, %rd9;
	st.global.f32 	[%rd13], %f2;
	add.s64 	%rd14, %rd13, %rd11;
	st.global.f32 	[%rd14+-4], %f2;
	add.s32 	%r24, %r24, %r3;
	setp.lt.s32 	%p6, %r24, %r11;
	@%p6 bra 	$L__BB0_2;
$L__BB0_7:
	ret;

}
	// .globl	_Z13jacobi_kernelILi32ELi32EEvPfPKfS0_iiib
.visible .entry _Z13jacobi_kernelILi32ELi32EEvPfPKfS0_iiib(
	.param .u64 .ptr .align 1 _Z13jacobi_kernelILi32ELi32EEvPfPKfS0_iiib_param_0,
	.param .u64 .ptr .align 1 _Z13jacobi_kernelILi32ELi32EEvPfPKfS0_iiib_param_1,
	.param .u64 .ptr .align 1 _Z13jacobi_kernelILi32ELi32EEvPfPKfS0_iiib_param_2,
	.param .u32 _Z13jacobi_kernelILi32ELi32EEvPfPKfS0_iiib_param_3,
	.param .u32 _Z13jacobi_kernelILi32ELi32EEvPfPKfS0_iiib_param_4,
	.param .u32 _Z13jacobi_kernelILi32ELi32EEvPfPKfS0_iiib_param_5,
	.param .u8 _Z13jacobi_kernelILi32ELi32EEvPfPKfS0_iiib_param_6
)
{
	.reg .pred 	%p<6>;
	.reg .b16 	%rs<2>;
	.reg .b32 	%r<23>;
	.reg .b32 	%f<16>;
	.reg .b64 	%rd<14>;

	ld.param.u64 	%rd2, [_Z13jacobi_kernelILi32ELi32EEvPfPKfS0_iiib_param_0];
	ld.param.u64 	%rd3, [_Z13jacobi_kernelILi32ELi32EEvPfPKfS0_iiib_param_1];
	ld.param.u64 	%rd4, [_Z13jacobi_kernelILi32ELi32EEvPfPKfS0_iiib_param_2];
	ld.param.u32 	%r4, [_Z13jacobi_kernelILi32ELi32EEvPfPKfS0_iiib_param_3];
	ld.param.u32 	%r5, [_Z13jacobi_kernelILi32ELi32EEvPfPKfS0_iiib_param_4];
	ld.param.u32 	%r6, [_Z13jacobi_kernelILi32ELi32EEvPfPKfS0_iiib_param_5];
	ld.param.s8 	%rs1, [_Z13jacobi_kernelILi32ELi32EEvPfPKfS0_iiib_param_6];
	mov.u32 	%r7, %ctaid.y;
	mov.u32 	%r8, %ntid.y;
	mov.u32 	%r9, %tid.y;
	mad.lo.s32 	%r10, %r7, %r8, %r9;
	add.s32 	%r1, %r10, %r4;
	mov.u32 	%r11, %ctaid.x;
	mov.u32 	%r12, %ntid.x;
	mov.u32 	%r13, %tid.x;
	mad.lo.s32 	%r14, %r11, %r12, %r13;
	add.s32 	%r2, %r14, 1;
	setp.ge.s32 	%p1, %r1, %r5;
	add.s32 	%r16, %r6, -1;
	setp.ge.s32 	%p2, %r2, %r16;
	or.pred  	%p3, %p1, %p2;
	@%p3 bra 	$L__BB1_3;
	cvta.to.global.u64 	%rd5, %rd3;
	cvta.to.global.u64 	%rd6, %rd2;
	mul.lo.s32 	%r17, %r6, %r1;
	add.s32 	%r18, %r17, %r2;
	mul.wide.s32 	%rd7, %r18, 4;
	add.s64 	%rd1, %rd5, %rd7;
	ld.global.nc.f32 	%f5, [%rd1+4];
	ld.global.nc.f32 	%f6, [%rd1+-4];
	add.f32 	%f7, %f5, %f6;
	add.s32 	%r19, %r17, %r6;
	mul.wide.s32 	%rd8, %r6, 4;
	add.s64 	%rd9, %rd1, %rd8;
	ld.global.nc.f32 	%f8, [%rd9];
	add.f32 	%f9, %f7, %f8;
	shl.b32 	%r20, %r6, 1;
	sub.s32 	%r21, %r19, %r20;
	add.s32 	%r22, %r21, %r2;
	mul.wide.s32 	%rd10, %r22, 4;
	add.s64 	%rd11, %rd5, %rd10;
	ld.global.nc.f32 	%f10, [%rd11];
	add.f32 	%f11, %f9, %f10;
	mul.f32 	%f1, %f11, 0f3E800000;
	add.s64 	%rd12, %rd6, %rd7;
	st.global.f32 	[%rd12], %f1;
	setp.eq.s16 	%p5, %rs1, 0;
	@%p5 bra 	$L__BB1_5;
	ld.global.nc.f32 	%f12, [%rd1];
	sub.f32 	%f13, %f1, %f12;
	fma.rn.f32 	%f15, %f13, %f13, 0f00000000;
	bra.uni 	$L__BB1_4;
$L__BB1_3:
	setp.eq.s16 	%p4, %rs1, 0;
	mov.f32 	%f15, 0f00000000;
	@%p4 bra 	$L__BB1_5;
$L__BB1_4:
	cvta.to.global.u64 	%rd13, %rd4;
	atom.global.add.f32 	%f14, [%rd13], %f15;
$L__BB1_5:
	ret;

}
	// .globl	_Z17jacobi_p2p_kernelILi32ELi32EEvPfPKfS0_iiiS0_iS0_ib
.visible .entry _Z17jacobi_p2p_kernelILi32ELi32EEvPfPKfS0_iiiS0_iS0_ib(
	.param .u64 .ptr .align 1 _Z17jacobi_p2p_kernelILi32ELi32EEvPfPKfS0_iiiS0_iS0_ib_param_0,
	.param .u64 .ptr .align 1 _Z17jacobi_p2p_kernelILi32ELi32EEvPfPKfS0_iiiS0_iS0_ib_param_1,
	.param .u64 .ptr .align 1 _Z17jacobi_p2p_kernelILi32ELi32EEvPfPKfS0_iiiS0_iS0_ib_param_2,
	.param .u32 _Z17jacobi_p2p_kernelILi32ELi32EEvPfPKfS0_iiiS0_iS0_ib_param_3,
	.param .u32 _Z17jacobi_p2p_kernelILi32ELi32EEvPfPKfS0_iiiS0_iS0_ib_param_4,
	.param .u32 _Z17jacobi_p2p_kernelILi32ELi32EEvPfPKfS0_iiiS0_iS0_ib_param_5,
	.param .u64 .ptr .align 1 _Z17jacobi_p2p_kernelILi32ELi32EEvPfPKfS0_iiiS0_iS0_ib_param_6,
	.param .u32 _Z17jacobi_p2p_kernelILi32ELi32EEvPfPKfS0_iiiS0_iS0_ib_param_7,
	.param .u64 .ptr .align 1 _Z17jacobi_p2p_kernelILi32ELi32EEvPfPKfS0_iiiS0_iS0_ib_param_8,
	.param .u32 _Z17jacobi_p2p_kernelILi32ELi32EEvPfPKfS0_iiiS0_iS0_ib_param_9,
	.param .u8 _Z17jacobi_p2p_kernelILi32ELi32EEvPfPKfS0_iiiS0_iS0_ib_param_10
)
{
	.reg .pred 	%p<8>;
	.reg .b16 	%rs<2>;
	.reg .b32 	%r<28>;
	.reg .b32 	%f<16>;
	.reg .b64 	%rd<22>;

	ld.param.u64 	%rd2, [_Z17jacobi_p2p_kernelILi32ELi32EEvPfPKfS0_iiiS0_iS0_ib_param_0];
	ld.param.u64 	%rd3, [_Z17jacobi_p2p_kernelILi32ELi32EEvPfPKfS0_iiiS0_iS0_ib_param_1];
	ld.param.u64 	%rd4, [_Z17jacobi_p2p_kernelILi32ELi32EEvPfPKfS0_iiiS0_iS0_ib_param_2];
	ld.param.u32 	%r8, [_Z17jacobi_p2p_kernelILi32ELi32EEvPfPKfS0_iiiS0_iS0_ib_param_3];
	ld.param.u32 	%r4, [_Z17jacobi_p2p_kernelILi32ELi32EEvPfPKfS0_iiiS0_iS0_ib_param_4];
	ld.param.u32 	%r9, [_Z17jacobi_p2p_kernelILi32ELi32EEvPfPKfS0_iiiS0_iS0_ib_param_5];
	ld.param.u64 	%rd5, [_Z17jacobi_p2p_kernelILi32ELi32EEvPfPKfS0_iiiS0_iS0_ib_param_6];
	ld.param.u32 	%r6, [_Z17jacobi_p2p_kernelILi32ELi32EEvPfPKfS0_iiiS0_iS0_ib_param_7];
	ld.param.u64 	%rd6, [_Z17jacobi_p2p_kernelILi32ELi32EEvPfPKfS0_iiiS0_iS0_ib_param_8];
	ld.param.u32 	%r7, [_Z17jacobi_p2p_kernelILi32ELi32EEvPfPKfS0_iiiS0_iS0_ib_param_9];
	ld.param.s8 	%rs1, [_Z17jacobi_p2p_kernelILi32ELi32EEvPfPKfS0_iiiS0_iS0_ib_param_10];
	mov.u32 	%r10, %ctaid.y;
	mov.u32 	%r11, %ntid.y;
	mov.u32 	%r12, %tid.y;
	mad.lo.s32 	%r1, %r10, %r11, %r12;
	add.s32 	%r2, %r8, %r1;
	mov.u32 	%r13, %ctaid.x;
	mov.u32 	%r14, %ntid.x;
	mov.u32 	%r15, %tid.x;
	mad.lo.s32 	%r16, %r13, %r14, %r15;
	add.s32 	%r3, %r16, 1;
	setp.ge.s32 	%p1, %r2, %r4;
	add.s32 	%r18, %r9, -1;
	setp.ge.s32 	%p2, %r3, %r18;
	or.pred  	%p3, %p1, %p2;
	@%p3 bra 	$L__BB2_7;
	cvta.to.global.u64 	%rd7, %rd3;
	cvta.to.global.u64 	%rd8, %rd2;
	mul.lo.s32 	%r19, %r9, %r2;
	add.s32 	%r20, %r19, %r3;
	mul.wide.s32 	%rd9, %r20, 4;
	add.s64 	%rd1, %rd7, %rd9;
	ld.global.nc.f32 	%f5, [%rd1+4];
	ld.global.nc.f32 	%f6, [%rd1+-4];
	add.f32 	%f7, %f5, %f6;
	add.s32 	%r21, %r19, %r9;
	mul.wide.s32 	%rd10, %r9, 4;
	add.s64 	%rd11, %rd1, %rd10;
	ld.global.nc.f32 	%f8, [%rd11];
	add.f32 	%f9, %f7, %f8;
	shl.b32 	%r22, %r9, 1;
	sub.s32 	%r23, %r21, %r22;
	add.s32 	%r24, %r23, %r3;
	mul.wide.s32 	%rd12, %r24, 4;
	add.s64 	%rd13, %rd7, %rd12;
	ld.global.nc.f32 	%f10, [%rd13];
	add.f32 	%f11, %f9, %f10;
	mul.f32 	%f1, %f11, 0f3E800000;
	add.s64 	%rd14, %rd8, %rd9;
	st.global.f32 	[%rd14], %f1;
	setp.ne.s32 	%p5, %r1, 0;
	@%p5 bra 	$L__BB2_3;
	mad.lo.s32 	%r25, %r6, %r9, %r3;
	cvta.to.global.u64 	%rd15, %rd5;
	mul.wide.s32 	%rd16, %r25, 4;
	add.s64 	%rd17, %rd15, %rd16;
	st.global.f32 	[%rd17], %f1;
$L__BB2_3:
	add.s32 	%r26, %r4, -1;
	setp.ne.s32 	%p6, %r26, %r2;
	@%p6 bra 	$L__BB2_5;
	mad.lo.s32 	%r27, %r7, %r9, %r3;
	cvta.to.global.u64 	%rd18, %rd6;
	mul.wide.s32 	%rd19, %r27, 4;
	add.s64 	%rd20, %rd18, %rd19;
	st.global.f32 	[%rd20], %f1;
$L__BB2_5:
	setp.eq.s16 	%p7, %rs1, 0;
	@%p7 bra 	$L__BB2_9;
	ld.global.nc.f32 	%f12, [%rd1];
	sub.f32 	%f13, %f1, %f12;
	fma.rn.f32 	%f15, %f13, %f13, 0f00000000;
	bra.uni 	$L__BB2_8;
$L__BB2_7:
	setp.eq.s16 	%p4, %rs1, 0;
	mov.f32 	%f15, 0f00000000;
	@%p4 bra 	$L__BB2_9;
$L__BB2_8:
	cvta.to.global.u64 	%rd21, %rd4;
	atom.global.add.f32 	%f14, [%rd21], %f15;
$L__BB2_9:
	ret;

}
	// .globl	_Z30all_reduce_norm_barrier_kernelPfP13real_int_pairS1_j
.visible .entry _Z30all_reduce_norm_barrier_kernelPfP13real_int_pairS1_j(
	.param .u64 .ptr .align 1 _Z30all_reduce_norm_barrier_kernelPfP13real_int_pairS1_j_param_0,
	.param .u64 .ptr .align 1 _Z30all_reduce_norm_barrier_kernelPfP13real_int_pairS1_j_param_1,
	.param .u64 .ptr .align 1 _Z30all_reduce_norm_barrier_kernelPfP13real_int_pairS1_j_param_2,
	.param .u32 _Z30all_reduce_norm_barrier_kernelPfP13real_int_pairS1_j_param_3
)
{
	.reg .pred 	%p<3>;
	.reg .b32 	%r<14>;
	.reg .b32 	%f<3>;
	.reg .b64 	%rd<15>;

	ld.param.u64 	%rd2, [_Z30all_reduce_norm_barrier_kernelPfP13real_int_pairS1_j_param_0];
	ld.param.u64 	%rd3, [_Z30all_reduce_norm_barrier_kernelPfP13real_int_pairS1_j_param_1];
	ld.param.u64 	%rd4, [_Z30all_reduce_norm_barrier_kernelPfP13real_int_pairS1_j_param_2];
	ld.param.u32 	%r1, [_Z30all_reduce_norm_barrier_kernelPfP13real_int_pairS1_j_param_3];
	mov.u32 	%r2, %ntid.x;
	mov.u32 	%r3, %ntid.y;
	mul.lo.s32 	%r4, %r2, %r3;
	mov.u32 	%r5, %ntid.z;
	mul.lo.s32 	%r6, %r4, %r5;
	mov.u32 	%r7, %nctaid.x;
	mul.lo.s32 	%r8, %r6, %r7;
	mov.u32 	%r9, %nctaid.y;
	mul.lo.s32 	%r10, %r8, %r9;
	mov.u32 	%r11, %nctaid.z;
	mul.lo.s32 	%r12, %r10, %r11;
	setp.eq.s32 	%p1, %r12, 1;
	@%p1 bra 	$L__BB3_2;
	mov.u64 	%rd5, $str;
	cvta.global.u64 	%rd6, %rd5;
	mov.u64 	%rd7, $str$1;
	cvta.global.u64 	%rd8, %rd7;
	mov.u64 	%rd9, __unnamed_1;
	cvta.global.u64 	%rd10, %rd9;
	{ // callseq 1, 0
	.param .b64 param0;
	st.param.b64 	[param0], %rd6;
	.param .b64 param1;
	st.param.b64 	[param1], %rd8;
	.param .b32 param2;
	st.param.b32 	[param2], 189;
	.param .b64 param3;
	st.param.b64 	[param3], %rd10;
	.param .b64 param4;
	st.param.b64 	[param4], 1;
	call.uni 
	__assertfail, 
	(
	param0, 
	param1, 
	param2, 
	param3, 
	param4
	);
	} // callseq 1
$L__BB3_2:
	add.s64 	%rd11, %rd4, 4;
	// begin inline asm
	multimem.red.release.sys.global.add.u32 [%rd11], 1;
	// end inline asm
	// begin inline asm
	fence.proxy.alias;
	// end inline asm
	add.s64 	%rd1, %rd3, 4;
$L__BB3_3:
	// begin inline asm
	ld.acquire.sys.b32 %r13,[%rd1];
	// end inline asm
	setp.gt.u32 	%p2, %r1, %r13;
	@%p2 bra 	$L__BB3_3;
	cvta.to.global.u64 	%rd14, %rd2;
	// begin inline asm
	multimem.ld_reduce.relaxed.sys.global.add.f32 %f1, [%rd4];
	// end inline asm
	sqrt.rn.f32 	%f2, %f1;
	st.global.f32 	[%rd14], %f2;
	ret;

}
.func  (.param .align 16 .b8 func_retval0[16]) __internal_trig_reduction_slowpathd(
	.param .b64 __internal_trig_reduction_slowpathd_param_0
)
{
	.local .align 8 .b8 	__local_depot4[40];
	.reg .b64 	%SP;
	.reg .b64 	%SPL;
	.reg .pred 	%p<10>;
	.reg .b32 	%r<47>;
	.reg .b64 	%rd<74>;
	.reg .b64 	%fd<5>;

	mov.u64 	%SPL, __local_depot4;
	ld.param.f64 	%fd4, [__internal_trig_reduction_slowpathd_param_0];
	add.u64 	%rd1, %SPL, 0;
	{
	.reg .b32 %temp; 
	mov.b64 	{%temp, %r1}, %fd4;
	}
	shr.u32 	%r2, %r1, 20;
	and.b32  	%r3, %r2, 2047;
	setp.eq.s32 	%p1, %r3, 2047;
	mov.b32 	%r46, 0;
	@%p1 bra 	$L__BB4_9;
	add.s32 	%r20, %r3, -1024;
	mov.b64 	%rd20, %fd4;
	shl.b64 	%rd2, %rd20, 11;
	shr.u32 	%r4, %r20, 6;
	sub.s32 	%r45, 15, %r4;
	sub.s32 	%r21, 19, %r4;
	setp.lt.u32 	%p2, %r20, 128;
	selp.b32 	%r6, 18, %r21, %p2;
	setp.ge.s32 	%p3, %r45, %r6;
	mov.b64 	%rd70, 0;
	@%p3 bra 	$L__BB4_4;
	add.s32 	%r23, %r6, %r4;
	neg.s32 	%r43, %r23;
	or.b64  	%rd3, %rd2, -9223372036854775808;
	mov.b64 	%rd70, 0;
	mov.b32 	%r42, 0;
	mov.u64 	%rd25, __cudart_i2opi_d;
	mov.u32 	%r44, %r45;
$L__BB4_3:
	.pragma "nounroll";
	mul.wide.s32 	%rd22, %r42, 8;
	add.s64 	%rd23, %rd1, %rd22;
	mul.wide.s32 	%rd24, %r44, 8;
	add.s64 	%rd26, %rd25, %rd24;
	ld.global.nc.u64 	%rd27, [%rd26];
	{
	.reg .u32 %r0, %r1, %r2, %r3, %alo, %ahi, %blo, %bhi, %clo, %chi;
	mov.b64 	{%alo,%ahi}, %rd27;
	mov.b64 	{%blo,%bhi}, %rd3;
	mov.b64 	{%clo,%chi}, %rd70;
	mad.lo.cc.u32 	%r0, %alo, %blo, %clo;
	madc.hi.cc.u32 	%r1, %alo, %blo, %chi;
	madc.hi.u32 	%r2, %alo, %bhi, 0;
	mad.lo.cc.u32 	%r1, %alo, %bhi, %r1;
	madc.hi.cc.u32 	%r2, %ahi, %blo, %r2;
	madc.hi.u32 	%r3, %ahi, %bhi, 0;
	mad.lo.cc.u32 	%r1, %ahi, %blo, %r1;
	madc.lo.cc.u32 	%r2, %ahi, %bhi, %r2;
	addc.u32 	%r3, %r3, 0;
	mov.b64 	%rd28, {%r0,%r1};
	mov.b64 	%rd70, {%r2,%r3};
	}
	st.local.u64 	[%rd23], %rd28;
	add.s32 	%r44, %r44, 1;
	add.s32 	%r43, %r43, 1;
	add.s32 	%r42, %r42, 1;
	setp.ne.s32 	%p4, %r43, -15;
	mov.u32 	%r45, %r6;
	@%p4 bra 	$L__BB4_3;
$L__BB4_4:
	cvt.s64.s32 	%rd29, %r45;
	cvt.u64.u32 	%rd30, %r4;
	add.s64 	%rd31, %rd30, %rd29;
	shl.b64 	%rd32, %rd31, 3;
	add.s64 	%rd33, %rd1, %rd32;
	st.local.u64 	[%rd33+-120], %rd70;
	and.b32  	%r15, %r2, 63;
	ld.local.u64 	%rd72, [%rd1+16];
	ld.local.u64 	%rd71, [%rd1+24];
	setp.eq.s32 	%p5, %r15, 0;
	@%p5 bra 	$L__BB4_6;
	shl.b64 	%rd34, %rd71, %r15;
	shr.u64 	%rd35, %rd72, 1;
	xor.b32  	%r24, %r15, 63;
	shr.u64 	%rd36, %rd35, %r24;
	or.b64  	%rd71, %rd34, %rd36;
	ld.local.u64 	%rd37, [%rd1+8];
	shl.b64 	%rd38, %rd72, %r15;
	shr.u64 	%rd39, %rd37, 1;
	shr.u64 	%rd40, %rd39, %r24;
	or.b64  	%rd72, %rd38, %rd40;
$L__BB4_6:
	and.b32  	%r25, %r1, -2147483648;
	shr.u64 	%rd41, %rd71, 62;
	cvt.u32.u64 	%r26, %rd41;
	mov.b64 	{%r27, %r28}, %rd71;
	mov.b64 	{%r29, %r30}, %rd72;
	shf.l.wrap.b32 	%r31, %r30, %r27, 2;
	shf.l.wrap.b32 	%r32, %r27, %r28, 2;
	mov.b64 	%rd42, {%r31, %r32};
	shl.b64 	%rd43, %rd72, 2;
	shr.u64 	%rd44, %rd42, 63;
	cvt.u32.u64 	%r33, %rd44;
	add.s32 	%r34, %r33, %r26;
	setp.eq.s32 	%p6, %r25, 0;
	neg.s32 	%r35, %r34;
	selp.b32 	%r46, %r34, %r35, %p6;
	setp.gt.s64 	%p7, %rd42, -1;
	mov.b64 	%rd45, 0;
	{
	.reg .u32 %r0, %r1, %r2, %r3, %a0, %a1, %a2, %a3, %b0, %b1, %b2, %b3;
	mov.b64 	{%a0,%a1}, %rd45;
	mov.b64 	{%a2,%a3}, %rd45;
	mov.b64 	{%b0,%b1}, %rd43;
	mov.b64 	{%b2,%b3}, %rd42;
	sub.cc.u32 	%r0, %a0, %b0;
	subc.cc.u32 	%r1, %a1, %b1;
	subc.cc.u32 	%r2, %a2, %b2;
	subc.u32 	%r3, %a3, %b3;
	mov.b64 	%rd46, {%r0,%r1};
	mov.b64 	%rd47, {%r2,%r3};
	}
	xor.b32  	%r36, %r25, -2147483648;
	selp.b64 	%rd73, %rd42, %rd47, %p7;
	selp.b64 	%rd14, %rd43, %rd46, %p7;
	selp.b32 	%r17, %r25, %r36, %p7;
	clz.b64 	%r37, %rd73;
	cvt.u64.u32 	%rd15, %r37;
	setp.eq.s32 	%p8, %r37, 0;
	@%p8 bra 	$L__BB4_8;
	cvt.u32.u64 	%r38, %rd15;
	and.b32  	%r39, %r38, 63;
	shl.b64 	%rd48, %rd73, %r39;
	shr.u64 	%rd49, %rd14, 1;
	not.b32 	%r40, %r38;
	and.b32  	%r41, %r40, 63;
	shr.u64 	%rd50, %rd49, %r41;
	or.b64  	%rd73, %rd48, %rd50;
$L__BB4_8:
	mov.b64 	%rd51, -3958705157555305931;
	{
	.reg .u32 %r0, %r1, %r2, %r3, %alo, %ahi, %blo, %bhi;
	mov.b64 	{%alo,%ahi}, %rd73;
	mov.b64 	{%blo,%bhi}, %rd51;
	mul.lo.u32 	%r0, %alo, %blo;
	mul.hi.u32 	%r1, %alo, %blo;
	mad.lo.cc.u32 	%r1, %alo, %bhi, %r1;
	madc.hi.u32 	%r2, %alo, %bhi, 0;
	mad.lo.cc.u32 	%r1, %ahi, %blo, %r1;
	madc.hi.cc.u32 	%r2, %ahi, %blo, %r2;
	madc.hi.u32 	%r3, %ahi, %bhi, 0;
	mad.lo.cc.u32 	%r2, %ahi, %bhi, %r2;
	addc.u32 	%r3, %r3, 0;
	mov.b64 	%rd52, {%r0,%r1};
	mov.b64 	%rd53, {%r2,%r3};
	}
	setp.gt.s64 	%p9, %rd53, 0;
	{
	.reg .u32 %r0, %r1, %r2, %r3, %a0, %a1, %a2, %a3, %b0, %b1, %b2, %b3;
	mov.b64 	{%a0,%a1}, %rd52;
	mov.b64 	{%a2,%a3}, %rd53;
	mov.b64 	{%b0,%b1}, %rd52;
	mov.b64 	{%b2,%b3}, %rd53;
	add.cc.u32 	%r0, %a0, %b0;
	addc.cc.u32 	%r1, %a1, %b1;
	addc.cc.u32 	%r2, %a2, %b2;
	addc.u32 	%r3, %a3, %b3;
	mov.b64 	%rd54, {%r0,%r1};
	mov.b64 	%rd55, {%r2,%r3};
	}
	selp.b64 	%rd56, %rd55, %rd53, %p9;
	selp.s64 	%rd57, -1, 0, %p9;
	sub.s64 	%rd58, %rd57, %rd15;
	cvt.u64.u32 	%rd59, %r17;
	shl.b64 	%rd60, %rd59, 32;
	add.s64 	%rd61, %rd56, 1;
	shr.u64 	%rd62, %rd61, 10;
	add.s64 	%rd63, %rd62, 1;
	shr.u64 	%rd64, %rd63, 1;
	shl.b64 	%rd65, %rd58, 52;
	add.s64 	%rd66, %rd65, %rd64;
	add.s64 	%rd67, %rd66, 4602678819172646912;
	or.b64  	%rd68, %rd67, %rd60;
	mov.b64 	%fd4, %rd68;
$L__BB4_9:
	st.param.f64 	[func_retval0], %fd4;
	st.param.b32 	[func_retval0+8], %r46;
	ret;

}


// ===== COMPILED SASS (sm_100) =====

	.target	sm_100

	.elftype	@"ET_EXEC"


//--------------------- .note.nv.tkinfo           --------------------------
	.section	.note.nv.tkinfo,"",@"SHT_NOTE"
	.sectionflags	@"SHF_NOTE_NV_TKINFO"
	.tkinfo
        /*0018*/ 	.word	0x00000002
        /*0030*/ 	.string	""
        /*0030*/ 	.string	"ptxas"
        /*0030*/ 	.string	"Cuda compilation tools, release 13.0, V13.0.88"
        /*0030*/ 	.string	"Build cuda_13.0.r13.0/compiler.36424714_0"
        /*0030*/ 	.string	"-arch sm_100 -m 64 "



//--------------------- .note.nv.cuinfo           --------------------------
	.section	.note.nv.cuinfo,"",@"SHT_NOTE"
	.sectionflags	@"SHF_NOTE_NV_CUINFO"
        /*0018*/ 	.short	0x0002
        /*001a*/ 	.short	0x0064
        /*001c*/ 	.short	0x0082
	.zero		2


//--------------------- .nv.info                  --------------------------
	.section	.nv.info,"",@"SHT_CUDA_INFO"
	.align	4


	//----- nvinfo : EIATTR_REGCOUNT
	.align		4
        /*0000*/ 	.byte	0x04, 0x2f
        /*0002*/ 	.short	(.L_6 - .L_5)
	.align		4
.L_5:
        /*0004*/ 	.word	index@(_Z21initialize_boundariesPfS_fiiii)
        /*0008*/ 	.word	0x00000020


	//----- nvinfo : EIATTR_FRAME_SIZE
	.align		4
.L_6:
        /*000c*/ 	.byte	0x04, 0x11
        /*000e*/ 	.short	(.L_8 - .L_7)
	.align		4
.L_7:
        /*0010*/ 	.word	index@($_Z21initialize_boundariesPfS_fiiii$__internal_trig_reduction_slowpathd)
        /*0014*/ 	.word	0x00000028


	//----- nvinfo : EIATTR_FRAME_SIZE
	.align		4
.L_8:
        /*0018*/ 	.byte	0x04, 0x11
        /*001a*/ 	.short	(.L_10 - .L_9)
	.align		4
.L_9:
        /*001c*/ 	.word	index@($__internal_1_$__cuda_sm20_div_rn_f64_full)
        /*0020*/ 	.word	0x00000028


	//----- nvinfo : EIATTR_FRAME_SIZE
	.align		4
.L_10:
        /*0024*/ 	.byte	0x04, 0x11
        /*0026*/ 	.short	(.L_12 - .L_11)
	.align		4
.L_11:
        /*0028*/ 	.word	index@(_Z21initialize_boundariesPfS_fiiii)
        /*002c*/ 	.word	0x00000028


	//----- nvinfo : EIATTR_REGCOUNT
	.align		4
.L_12:
        /*0030*/ 	.byte	0x04, 0x2f
        /*0032*/ 	.short	(.L_14 - .L_13)
	.align		4
.L_13:
        /*0034*/ 	.word	index@(_Z13jacobi_kernelILi32ELi32EEvPfPKfS0_iiib)
        /*0038*/ 	.word	0x00000010


	//----- nvinfo : EIATTR_FRAME_SIZE
	.align		4
.L_14:
        /*003c*/ 	.byte	0x04, 0x11
        /*003e*/ 	.short	(.L_16 - .L_15)
	.align		4
.L_15:
        /*0040*/ 	.word	index@(_Z13jacobi_kernelILi32ELi32EEvPfPKfS0_iiib)
        /*0044*/ 	.word	0x00000000


	//----- nvinfo : EIATTR_REGCOUNT
	.align		4
.L_16:
        /*0048*/ 	.byte	0x04, 0x2f
        /*004a*/ 	.short	(.L_18 - .L_17)
	.align		4
.L_17:
        /*004c*/ 	.word	index@(_Z17jacobi_p2p_kernelILi32ELi32EEvPfPKfS0_iiiS0_iS0_ib)
        /*0050*/ 	.word	0x00000016


	//----- nvinfo : EIATTR_FRAME_SIZE
	.align		4
.L_18:
        /*0054*/ 	.byte	0x04, 0x11
        /*0056*/ 	.short	(.L_20 - .L_19)
	.align		4
.L_19:
        /*0058*/ 	.word	index@(_Z17jacobi_p2p_kernelILi32ELi32EEvPfPKfS0_iiiS0_iS0_ib)
        /*005c*/ 	.word	0x00000000


	//----- nvinfo : EIATTR_REGCOUNT
	.align		4
.L_20:
        /*0060*/ 	.byte	0x04, 0x2f
        /*0062*/ 	.short	(.L_22 - .L_21)
	.align		4
.L_21:
        /*0064*/ 	.word	index@(_Z30all_reduce_norm_barrier_kernelPfP13real_int_pairS1_j)
        /*0068*/ 	.word	0x00000018


	//----- nvinfo : EIATTR_FRAME_SIZE
	.align		4
.L_22:
        /*006c*/ 	.byte	0x04, 0x11
        /*006e*/ 	.short	(.L_24 - .L_23)
	.align		4
.L_23:
        /*0070*/ 	.word	index@($__internal_0_$__cuda_sm20_sqrt_rn_f32_slowpath)
        /*0074*/ 	.word	0x00000000


	//----- nvinfo : EIATTR_FRAME_SIZE
	.align		4
.L_24:
        /*0078*/ 	.byte	0x04, 0x11
        /*007a*/ 	.short	(.L_26 - .L_25)
	.align		4
.L_25:
        /*007c*/ 	.word	index@(_Z30all_reduce_norm_barrier_kernelPfP13real_int_pairS1_j)
        /*0080*/ 	.word	0x00000000


	//----- nvinfo : EIATTR_MIN_STACK_SIZE
	.align		4
.L_26:
        /*0084*/ 	.byte	0x04, 0x12
        /*0086*/ 	.short	(.L_28 - .L_27)
	.align		4
.L_27:
        /*0088*/ 	.word	index@(_Z30all_reduce_norm_barrier_kernelPfP13real_int_pairS1_j)
        /*008c*/ 	.word	0x00000000


	//----- nvinfo : EIATTR_MIN_STACK_SIZE
	.align		4
.L_28:
        /*0090*/ 	.byte	0x04, 0x12
        /*0092*/ 	.short	(.L_30 - .L_29)
	.align		4
.L_29:
        /*0094*/ 	.word	index@(_Z17jacobi_p2p_kernelILi32ELi32EEvPfPKfS0_iiiS0_iS0_ib)
        /*0098*/ 	.word	0x00000000


	//----- nvinfo : EIATTR_MIN_STACK_SIZE
	.align		4
.L_30:
        /*009c*/ 	.byte	0x04, 0x12
        /*009e*/ 	.short	(.L_32 - .L_31)
	.align		4
.L_31:
        /*00a0*/ 	.word	index@(_Z13jacobi_kernelILi32ELi32EEvPfPKfS0_iiib)
        /*00a4*/ 	.word	0x00000000


	//----- nvinfo : EIATTR_MIN_STACK_SIZE
	.align		4
.L_32:
        /*00a8*/ 	.byte	0x04, 0x12
        /*00aa*/ 	.short	(.L_34 - .L_33)
	.align		4
.L_33:
        /*00ac*/ 	.word	index@(_Z21initialize_boundariesPfS_fiiii)
        /*00b0*/ 	.word	0x00000028
.L_34:


//--------------------- .nv.compat                --------------------------
	.section	.nv.compat,"",@"SHT_CUDA_COMPAT_INFO"
	.align	4
        /*0000*/ 	.byte	0x02, 0x09, 0x00, 0x00, 0x02, 0x02, 0x01, 0x00, 0x02, 0x05, 0x05, 0x00, 0x03, 0x07, 0x01, 0x01
        /*0010*/ 	.byte	0x02, 0x03, 0x00, 0x00, 0x02, 0x06, 0x01, 0x00, 0x04, 0x0b, 0x08, 0x00, 0x01, 0x00, 0x00, 0x00
        /*0020*/ 	.byte	0x00, 0x00, 0x00, 0x00


//--------------------- .nv.info._Z30all_reduce_norm_barrier_kernelPfP13real_int_pairS1_j --------------------------
	.section	.nv.info._Z30all_reduce_norm_barrier_kernelPfP13real_int_pairS1_j,"",@"SHT_CUDA_INFO"
	.sectionflags	@""
	.align	4


	//----- nvinfo : EIATTR_CUDA_API_VERSION
	.align		4
        /*0000*/ 	.byte	0x04, 0x37
        /*0002*/ 	.short	(.L_36 - .L_35)
.L_35:
        /*0004*/ 	.word	0x00000082


	//----- nvinfo : EIATTR_KPARAM_INFO
	.align		4
.L_36:
        /*0008*/ 	.byte	0x04, 0x17
        /*000a*/ 	.short	(.L_38 - .L_37)
.L_37:
        /*000c*/ 	.word	0x00000000
        /*0010*/ 	.short	0x0003
        /*0012*/ 	.short	0x0018
        /*0014*/ 	.byte	0x00, 0xf0, 0x11, 0x00


	//----- nvinfo : EIATTR_KPARAM_INFO
	.align		4
.L_38:
        /*0018*/ 	.byte	0x04, 0x17
        /*001a*/ 	.short	(.L_40 - .L_39)
.L_39:
        /*001c*/ 	.word	0x00000000
        /*0020*/ 	.short	0x0002
        /*0022*/ 	.short	0x0010
        /*0024*/ 	.byte	0x00, 0xf5, 0x21, 0x00


	//----- nvinfo : EIATTR_KPARAM_INFO
	.align		4
.L_40:
        /*0028*/ 	.byte	0x04, 0x17
        /*002a*/ 	.short	(.L_42 - .L_41)
.L_41:
        /*002c*/ 	.word	0x00000000
        /*0030*/ 	.short	0x0001
        /*0032*/ 	.short	0x0008
        /*0034*/ 	.byte	0x00, 0xf5, 0x21, 0x00


	//----- nvinfo : EIATTR_KPARAM_INFO
	.align		4
.L_42:
        /*0038*/ 	.byte	0x04, 0x17
        /*003a*/ 	.short	(.L_44 - .L_43)
.L_43:
        /*003c*/ 	.word	0x00000000
        /*0040*/ 	.short	0x0000
        /*0042*/ 	.short	0x0000
        /*0044*/ 	.byte	0x00, 0xf5, 0x21, 0x00


	//----- nvinfo : EIATTR_SPARSE_MMA_MASK
	.align		4
.L_44:
        /*0048*/ 	.byte	0x03, 0x50
        /*004a*/ 	.short	0x0000


	//----- nvinfo : EIATTR_MAXREG_COUNT
	.align		4
        /*004c*/ 	.byte	0x03, 0x1b
        /*004e*/ 	.short	0x00ff


	//----- nvinfo : EIATTR_EXTERNS
	.align		4
        /*0050*/ 	.byte	0x04, 0x0f
        /*0052*/ 	.short	(.L_46 - .L_45)


	//   ....[0]....
	.align		4
.L_45:
        /*0054*/ 	.word	index@(__assertfail)


	//----- nvinfo : EIATTR_MERCURY_ISA_VERSION
	.align		4
.L_46:
        /*0058*/ 	.byte	0x03, 0x5f
        /*005a*/ 	.short	0x0101


	//----- nvinfo : EIATTR_INT_WARP_WIDE_INSTR_OFFSETS
	.align		4
        /*005c*/ 	.byte	0x04, 0x31
        /*005e*/ 	.short	(.L_48 - .L_47)


	//   ....[0]....
.L_47:
        /*0060*/ 	.word	0x00000220


	//----- nvinfo : EIATTR_VRC_CTA_INIT_COUNT
	.align		4
.L_48:
        /*0064*/ 	.byte	0x02, 0x4a
	.zero		1
	.zero		1


	//----- nvinfo : EIATTR_SYSCALL_OFFSETS
	.align		4
        /*0068*/ 	.byte	0x04, 0x46
        /*006a*/ 	.short	(.L_50 - .L_49)


	//   ....[0]....
.L_49:
        /*006c*/ 	.word	0x000001f0


	//----- nvinfo : EIATTR_EXIT_INSTR_OFFSETS
	.align		4
.L_50:
        /*0070*/ 	.byte	0x04, 0x1c
        /*0072*/ 	.short	(.L_52 - .L_51)


	//   ....[0]....
.L_51:
        /*0074*/ 	.word	0x000005b0


	//----- nvinfo : EIATTR_CRS_STACK_SIZE
	.align		4
.L_52:
        /*0078*/ 	.byte	0x04, 0x1e
        /*007a*/ 	.short	(.L_54 - .L_53)
.L_53:
        /*007c*/ 	.word	0x00000000


	//----- nvinfo : EIATTR_CBANK_PARAM_SIZE
	.align		4
.L_54:
        /*0080*/ 	.byte	0x03, 0x19
        /*0082*/ 	.short	0x001c


	//----- nvinfo : EIATTR_PARAM_CBANK
	.align		4
        /*0084*/ 	.byte	0x04, 0x0a
        /*0086*/ 	.short	(.L_56 - .L_55)
	.align		4
.L_55:
        /*0088*/ 	.word	index@(.nv.constant0._Z30all_reduce_norm_barrier_kernelPfP13real_int_pairS1_j)
        /*008c*/ 	.short	0x0380
        /*008e*/ 	.short	0x001c


	//----- nvinfo : EIATTR_SW_WAR
	.align		4
.L_56:
        /*0090*/ 	.byte	0x04, 0x36
        /*0092*/ 	.short	(.L_58 - .L_57)
.L_57:
        /*0094*/ 	.word	0x00000008
.L_58:


//--------------------- .nv.info._Z17jacobi_p2p_kernelILi32ELi32EEvPfPKfS0_iiiS0_iS0_ib --------------------------
	.section	.nv.info._Z17jacobi_p2p_kernelILi32ELi32EEvPfPKfS0_iiiS0_iS0_ib,"",@"SHT_CUDA_INFO"
	.sectionflags	@""
	.align	4


	//----- nvinfo : EIATTR_CUDA_API_VERSION
	.align		4
        /*0000*/ 	.byte	0x04, 0x37
        /*0002*/ 	.short	(.L_60 - .L_59)
.L_59:
        /*0004*/ 	.word	0x00000082


	//----- nvinfo : EIATTR_KPARAM_INFO
	.align		4
.L_60:
        /*0008*/ 	.byte	0x04, 0x17
        /*000a*/ 	.short	(.L_62 - .L_61)
.L_61:
        /*000c*/ 	.word	0x00000000
        /*0010*/ 	.short	0x000a
        /*0012*/ 	.short	0x0044
        /*0014*/ 	.byte	0x00, 0xf0, 0x05, 0x00


	//----- nvinfo : EIATTR_KPARAM_INFO
	.align		4
.L_62:
        /*0018*/ 	.byte	0x04, 0x17
        /*001a*/ 	.short	(.L_64 - .L_63)
.L_63:
        /*001c*/ 	.word	0x00000000
        /*0020*/ 	.short	0x0009
        /*0022*/ 	.short	0x0040
        /*0024*/ 	.byte	0x00, 0xf0, 0x11, 0x00


	//----- nvinfo : EIATTR_KPARAM_INFO
	.align		4
.L_64:
        /*0028*/ 	.byte	0x04, 0x17
        /*002a*/ 	.short	(.L_66 - .L_65)
.L_65:
        /*002c*/ 	.word	0x00000000
        /*0030*/ 	.short	0x0008
        /*0032*/ 	.short	0x0038
        /*0034*/ 	.byte	0x00, 0xf5, 0x21, 0x00


	//----- nvinfo : EIATTR_KPARAM_INFO
	.align		4
.L_66:
        /*0038*/ 	.byte	0x04, 0x17
        /*003a*/ 	.short	(.L_68 - .L_67)
.L_67:
        /*003c*/ 	.word	0x00000000
        /*0040*/ 	.short	0x0007
        /*0042*/ 	.short	0x0030
        /*0044*/ 	.byte	0x00, 0xf0, 0x11, 0x00


	//----- nvinfo : EIATTR_KPARAM_INFO
	.align		4
.L_68:
        /*0048*/ 	.byte	0x04, 0x17
        /*004a*/ 	.short	(.L_70 - .L_69)
.L_69:
        /*004c*/ 	.word	0x00000000
        /*0050*/ 	.short	0x0006
        /*0052*/ 	.short	0x0028
        /*0054*/ 	.byte	0x00, 0xf5, 0x21, 0x00


	//----- nvinfo : EIATTR_KPARAM_INFO
	.align		4
.L_70:
        /*0058*/ 	.byte	0x04, 0x17
        /*005a*/ 	.short	(.L_72 - .L_71)
.L_71:
        /*005c*/ 	.word	0x00000000
        /*0060*/ 	.short	0x0005
        /*0062*/ 	.short	0x0020
        /*0064*/ 	.byte	0x00, 0xf0, 0x11, 0x00


	//----- nvinfo : EIATTR_KPARAM_INFO
	.align		4
.L_72:
        /*0068*/ 	.byte	0x04, 0x17
        /*006a*/ 	.short	(.L_74 - .L_73)
.L_73:
        /*006c*/ 	.word	0x00000000
        /*0070*/ 	.short	0x0004
        /*0072*/ 	.short	0x001c
        /*0074*/ 	.byte	0x00, 0xf0, 0x11, 0x00


	//----- nvinfo : EIATTR_KPARAM_INFO
	.align		4
.L_74:
        /*0078*/ 	.byte	0x04, 0x17
        /*007a*/ 	.short	(.L_76 - .L_75)
.L_75:
        /*007c*/ 	.word	0x00000000
        /*0080*/ 	.short	0x0003
        /*0082*/ 	.short	0x0018
        /*0084*/ 	.byte	0x00, 0xf0, 0x11, 0x00


	//----- nvinfo : EIATTR_KPARAM_INFO
	.align		4
.L_76:
        /*0088*/ 	.byte	0x04, 0x17
        /*008a*/ 	.short	(.L_78 - .L_77)
.L_77:
        /*008c*/ 	.word	0x00000000
        /*0090*/ 	.short	0x0002
        /*0092*/ 	.short	0x0010
        /*0094*/ 	.byte	0x00, 0xf5, 0x21, 0x00


	//----- nvinfo : EIATTR_KPARAM_INFO
	.align		4
.L_78:
        /*0098*/ 	.byte	0x04, 0x17
        /*009a*/ 	.short	(.L_80 - .L_79)
.L_79:
        /*009c*/ 	.word	0x00000000
        /*00a0*/ 	.short	0x0001
        /*00a2*/ 	.short	0x0008
        /*00a4*/ 	.byte	0x00, 0xf5, 0x21, 0x00


	//----- nvinfo : EIATTR_KPARAM_INFO
	.align		4
.L_80:
        /*00a8*/ 	.byte	0x04, 0x17
        /*00aa*/ 	.short	(.L_82 - .L_81)
.L_81:
        /*00ac*/ 	.word	0x00000000
        /*00b0*/ 	.short	0x0000
        /*00b2*/ 	.short	0x0000
        /*00b4*/ 	.byte	0x00, 0xf5, 0x21, 0x00


	//----- nvinfo : EIATTR_SPARSE_MMA_MASK
	.align		4
.L_82:
        /*00b8*/ 	.byte	0x03, 0x50
        /*00ba*/ 	.short	0x0000


	//----- nvinfo : EIATTR_MAXREG_COUNT
	.align		4
        /*00bc*/ 	.byte	0x03, 0x1b
        /*00be*/ 	.short	0x00ff


	//----- nvinfo : EIATTR_MERCURY_ISA_VERSION
	.align		4
        /*00c0*/ 	.byte	0x03, 0x5f
        /*00c2*/ 	.short	0x0101


	//----- nvinfo : EIATTR_VRC_CTA_INIT_COUNT
	.align		4
        /*00c4*/ 	.byte	0x02, 0x4a
	.zero		1
	.zero		1


	//----- nvinfo : EIATTR_EXIT_INSTR_OFFSETS
	.align		4
        /*00c8*/ 	.byte	0x04, 0x1c
        /*00ca*/ 	.short	(.L_84 - .L_83)


	//   ....[0]....
.L_83:
        /*00cc*/ 	.word	0x00000370


	//   ....[1]....
        /*00d0*/ 	.word	0x000003f0


	//   ....[2]....
        /*00d4*/ 	.word	0x00000440


	//----- nvinfo : EIATTR_CRS_STACK_SIZE
	.align		4
.L_84:
        /*00d8*/ 	.byte	0x04, 0x1e
        /*00da*/ 	.short	(.L_86 - .L_85)
.L_85:
        /*00dc*/ 	.word	0x00000000


	//----- nvinfo : EIATTR_CBANK_PARAM_SIZE
	.align		4
.L_86:
        /*00e0*/ 	.byte	0x03, 0x19
        /*00e2*/ 	.short	0x0045


	//----- nvinfo : EIATTR_PARAM_CBANK
	.align		4
        /*00e4*/ 	.byte	0x04, 0x0a
        /*00e6*/ 	.short	(.L_88 - .L_87)
	.align		4
.L_87:
        /*00e8*/ 	.word	index@(.nv.constant0._Z17jacobi_p2p_kernelILi32ELi32EEvPfPKfS0_iiiS0_iS0_ib)
        /*00ec*/ 	.short	0x0380
        /*00ee*/ 	.short	0x0045


	//----- nvinfo : EIATTR_SW_WAR
	.align		4
.L_88:
        /*00f0*/ 	.byte	0x04, 0x36
        /*00f2*/ 	.short	(.L_90 - .L_89)
.L_89:
        /*00f4*/ 	.word	0x00000008
.L_90:


//--------------------- .nv.info._Z13jacobi_kernelILi32ELi32EEvPfPKfS0_iiib --------------------------
	.section	.nv.info._Z13jacobi_kernelILi32ELi32EEvPfPKfS0_iiib,"",@"SHT_CUDA_INFO"
	.sectionflags	@""
	.align	4


	//----- nvinfo : EIATTR_CUDA_API_VERSION
	.align		4
        /*0000*/ 	.byte	0x04, 0x37
        /*0002*/ 	.short	(.L_92 - .L_91)
.L_91:
        /*0004*/ 	.word	0x00000082


	//----- nvinfo : EIATTR_KPARAM_INFO
	.align		4
.L_92:
        /*0008*/ 	.byte	0x04, 0x17
        /*000a*/ 	.short	(.L_94 - .L_93)
.L_93:
        /*000c*/ 	.word	0x00000000
        /*0010*/ 	.short	0x0006
        /*0012*/ 	.short	0x0024
        /*0014*/ 	.byte	0x00, 0xf0, 0x05, 0x00


	//----- nvinfo : EIATTR_KPARAM_INFO
	.align		4
.L_94:
        /*0018*/ 	.byte	0x04, 0x17
        /*001a*/ 	.short	(.L_96 - .L_95)
.L_95:
        /*001c*/ 	.word	0x00000000
        /*0020*/ 	.short	0x0005
        /*0022*/ 	.short	0x0020
        /*0024*/ 	.byte	0x00, 0xf0, 0x11, 0x00


	//----- nvinfo : EIATTR_KPARAM_INFO
	.align		4
.L_96:
        /*0028*/ 	.byte	0x04, 0x17
        /*002a*/ 	.short	(.L_98 - .L_97)
.L_97:
        /*002c*/ 	.word	0x00000000
        /*0030*/ 	.short	0x0004
        /*0032*/ 	.short	0x001c
        /*0034*/ 	.byte	0x00, 0xf0, 0x11, 0x00


	//----- nvinfo : EIATTR_KPARAM_INFO
	.align		4
.L_98:
        /*0038*/ 	.byte	0x04, 0x17
        /*003a*/ 	.short	(.L_100 - .L_99)
.L_99:
        /*003c*/ 	.word	0x00000000
        /*0040*/ 	.short	0x0003
        /*0042*/ 	.short	0x0018
        /*0044*/ 	.byte	0x00, 0xf0, 0x11, 0x00


	//----- nvinfo : EIATTR_KPARAM_INFO
	.align		4
.L_100:
        /*0048*/ 	.byte	0x04, 0x17
        /*004a*/ 	.short	(.L_102 - .L_101)
.L_101:
        /*004c*/ 	.word	0x00000000
        /*0050*/ 	.short	0x0002
        /*0052*/ 	.short	0x0010
        /*0054*/ 	.byte	0x00, 0xf5, 0x21, 0x00


	//----- nvinfo : EIATTR_KPARAM_INFO
	.align		4
.L_102:
        /*0058*/ 	.byte	0x04, 0x17
        /*005a*/ 	.short	(.L_104 - .L_103)
.L_103:
        /*005c*/ 	.word	0x00000000
        /*0060*/ 	.short	0x0001
        /*0062*/ 	.short	0x0008
        /*0064*/ 	.byte	0x00, 0xf5, 0x21, 0x00


	//----- nvinfo : EIATTR_KPARAM_INFO
	.align		4
.L_104:
        /*0068*/ 	.byte	0x04, 0x17
        /*006a*/ 	.short	(.L_106 - .L_105)
.L_105:
        /*006c*/ 	.word	0x00000000
        /*0070*/ 	.short	0x0000
        /*0072*/ 	.short	0x0000
        /*0074*/ 	.byte	0x00, 0xf5, 0x21, 0x00


	//----- nvinfo : EIATTR_SPARSE_MMA_MASK
	.align		4
.L_106:
        /*0078*/ 	.byte	0x03, 0x50
        /*007a*/ 	.short	0x0000


	//----- nvinfo : EIATTR_MAXREG_COUNT
	.align		4
        /*007c*/ 	.byte	0x03, 0x1b
        /*007e*/ 	.short	0x00ff


	//----- nvinfo : EIATTR_MERCURY_ISA_VERSION
	.align		4
        /*0080*/ 	.byte	0x03, 0x5f
        /*0082*/ 	.short	0x0101


	//----- nvinfo : EIATTR_VRC_CTA_INIT_COUNT
	.align		4
        /*0084*/ 	.byte	0x02, 0x4a
	.zero		1
	.zero		1


	//----- nvinfo : EIATTR_EXIT_INSTR_OFFSETS
	.align		4
        /*0088*/ 	.byte	0x04, 0x1c
        /*008a*/ 	.short	(.L_108 - .L_107)


	//   ....[0]....
.L_107:
        /*008c*/ 	.word	0x000002a0


	//   ....[1]....
        /*0090*/ 	.word	0x00000320


	//   ....[2]....
        /*0094*/ 	.word	0x00000370


	//----- nvinfo : EIATTR_CRS_STACK_SIZE
	.align		4
.L_108:
        /*0098*/ 	.byte	0x04, 0x1e
        /*009a*/ 	.short	(.L_110 - .L_109)
.L_109:
        /*009c*/ 	.word	0x00000000


	//----- nvinfo : EIATTR_CBANK_PARAM_SIZE
	.align		4
.L_110:
        /*00a0*/ 	.byte	0x03, 0x19
        /*00a2*/ 	.short	0x0025


	//----- nvinfo : EIATTR_PARAM_CBANK
	.align		4
        /*00a4*/ 	.byte	0x04, 0x0a
        /*00a6*/ 	.short	(.L_112 - .L_111)
	.align		4
.L_111:
        /*00a8*/ 	.word	index@(.nv.constant0._Z13jacobi_kernelILi32ELi32EEvPfPKfS0_iiib)
        /*00ac*/ 	.short	0x0380
        /*00ae*/ 	.short	0x0025


	//----- nvinfo : EIATTR_SW_WAR
	.align		4
.L_112:
        /*00b0*/ 	.byte	0x04, 0x36
        /*00b2*/ 	.short	(.L_114 - .L_113)
.L_113:
        /*00b4*/ 	.word	0x00000008
.L_114:


//--------------------- .nv.info._Z21initialize_boundariesPfS_fiiii --------------------------
	.section	.nv.info._Z21initialize_boundariesPfS_fiiii,"",@"SHT_CUDA_INFO"
	.sectionflags	@""
	.align	4


	//----- nvinfo : EIATTR_CUDA_API_VERSION
	.align		4
        /*0000*/ 	.byte	0x04, 0x37
        /*0002*/ 	.short	(.L_116 - .L_115)
.L_115:
        /*0004*/ 	.word	0x00000082


	//----- nvinfo : EIATTR_KPARAM_INFO
	.align		4
.L_116:
        /*0008*/ 	.byte	0x04, 0x17
        /*000a*/ 	.short	(.L_118 - .L_117)
.L_117:
        /*000c*/ 	.word	0x00000000
        /*0010*/ 	.short	0x0006
        /*0012*/ 	.short	0x0020
        /*0014*/ 	.byte	0x00, 0xf0, 0x11, 0x00


	//----- nvinfo : EIATTR_KPARAM_INFO
	.align		4
.L_118:
        /*0018*/ 	.byte	0x04, 0x17
        /*001a*/ 	.short	(.L_120 - .L_119)
.L_119:
        /*001c*/ 	.word	0x00000000
        /*0020*/ 	.short	0x0005
        /*0022*/ 	.short	0x001c
        /*0024*/ 	.byte	0x00, 0xf0, 0x11, 0x00


	//----- nvinfo : EIATTR_KPARAM_INFO
	.align		4
.L_120:
        /*0028*/ 	.byte	0x04, 0x17
        /*002a*/ 	.short	(.L_122 - .L_121)
.L_121:
        /*002c*/ 	.word	0x00000000
        /*0030*/ 	.short	0x0004
        /*0032*/ 	.short	0x0018
        /*0034*/ 	.byte	0x00, 0xf0, 0x11, 0x00


	//----- nvinfo : EIATTR_KPARAM_INFO
	.align		4
.L_122:
        /*0038*/ 	.byte	0x04, 0x17
        /*003a*/ 	.short	(.L_124 - .L_123)
.L_123:
        /*003c*/ 	.word	0x00000000
        /*0040*/ 	.short	0x0003
        /*0042*/ 	.short	0x0014
        /*0044*/ 	.byte	0x00, 0xf0, 0x11, 0x00


	//----- nvinfo : EIATTR_KPARAM_INFO
	.align		4
.L_124:
        /*0048*/ 	.byte	0x04, 0x17
        /*004a*/ 	.short	(.L_126 - .L_125)
.L_125:
        /*004c*/ 	.word	0x00000000
        /*0050*/ 	.short	0x0002
        /*0052*/ 	.short	0x0010
        /*0054*/ 	.byte	0x00, 0xf0, 0x11, 0x00


	//----- nvinfo : EIATTR_KPARAM_INFO
	.align		4
.L_126:
        /*0058*/ 	.byte	0x04, 0x17
        /*005a*/ 	.short	(.L_128 - .L_127)
.L_127:
        /*005c*/ 	.word	0x00000000
        /*0060*/ 	.short	0x0001
        /*0062*/ 	.short	0x0008
        /*0064*/ 	.byte	0x00, 0xf5, 0x21, 0x00


	//----- nvinfo : EIATTR_KPARAM_INFO
	.align		4
.L_128:
        /*0068*/ 	.byte	0x04, 0x17
        /*006a*/ 	.short	(.L_130 - .L_129)
.L_129:
        /*006c*/ 	.word	0x00000000
        /*0070*/ 	.short	0x0000
        /*0072*/ 	.short	0x0000
        /*0074*/ 	.byte	0x00, 0xf5, 0x21, 0x00


	//----- nvinfo : EIATTR_SPARSE_MMA_MASK
	.align		4
.L_130:
        /*0078*/ 	.byte	0x03, 0x50
        /*007a*/ 	.short	0x0000


	//----- nvinfo : EIATTR_MAXREG_COUNT
	.align		4
        /*007c*/ 	.byte	0x03, 0x1b
        /*007e*/ 	.short	0x00ff


	//----- nvinfo : EIATTR_MERCURY_ISA_VERSION
	.align		4
        /*0080*/ 	.byte	0x03, 0x5f
        /*0082*/ 	.short	0x0101


	//----- nvinfo : EIATTR_VRC_CTA_INIT_COUNT
	.align		4
        /*0084*/ 	.byte	0x02, 0x4a
	.zero		1
	.zero		1


	//----- nvinfo : EIATTR_EXIT_INSTR_OFFSETS
	.align		4
        /*0088*/ 	.byte	0x04, 0x1c
        /*008a*/ 	.short	(.L_132 - .L_131)


	//   ....[0]....
.L_131:
        /*008c*/ 	.word	0x00000080


	//   ....[1]....
        /*0090*/ 	.word	0x00000730


	//----- nvinfo : EIATTR_CRS_STACK_SIZE
	.align		4
.L_132:
        /*0094*/ 	.byte	0x04, 0x1e
        /*0096*/ 	.short	(.L_134 - .L_133)
.L_133:
        /*0098*/ 	.word	0x00000000


	//----- nvinfo : EIATTR_CBANK_PARAM_SIZE
	.align		4
.L_134:
        /*009c*/ 	.byte	0x03, 0x19
        /*009e*/ 	.short	0x0024


	//----- nvinfo : EIATTR_PARAM_CBANK
	.align		4
        /*00a0*/ 	.byte	0x04, 0x0a
        /*00a2*/ 	.short	(.L_136 - .L_135)
	.align		4
.L_135:
        /*00a4*/ 	.word	index@(.nv.constant0._Z21initialize_boundariesPfS_fiiii)
        /*00a8*/ 	.short	0x0380
        /*00aa*/ 	.short	0x0024


	//----- nvinfo : EIATTR_SW_WAR
	.align		4
.L_136:
        /*00ac*/ 	.byte	0x04, 0x36
        /*00ae*/ 	.short	(.L_138 - .L_137)
.L_137:
        /*00b0*/ 	.word	0x00000008
.L_138:


//--------------------- .nv.callgraph             --------------------------
	.section	.nv.callgraph,"",@"SHT_CUDA_CALLGRAPH"
	.align	4
	.sectionentsize	8
	.align		4
        /*0000*/ 	.word	0x00000000
	.align		4
        /*0004*/ 	.word	0xffffffff
	.align		4
        /*0008*/ 	.word	index@(_Z30all_reduce_norm_barrier_kernelPfP13real_int_pairS1_j)
	.align		4
        /*000c*/ 	.word	index@(__assertfail)
	.align		4
        /*0010*/ 	.word	0x00000000
	.align		4
        /*0014*/ 	.word	0xfffffffe
	.align		4
        /*0018*/ 	.word	0x00000000
	.align		4
        /*001c*/ 	.word	0xfffffffd
	.align		4
        /*0020*/ 	.word	0x00000000
	.align		4
        /*0024*/ 	.word	0xfffffffc


//--------------------- .nv.constant4             --------------------------
	.section	.nv.constant4,"a",@progbits
	.align	8
	.align		8
.nv.constant4:
        /*0000*/ 	.dword	__assertfail
	.align		8
        /*0008*/ 	.dword	__unnamed_1
	.align		8
        /*0010*/ 	.dword	$str
	.align		8
        /*0018*/ 	.dword	$str$1
	.align		8
        /*0020*/ 	.dword	__cudart_i2opi_d
	.align		8
        /*0028*/ 	.dword	__cudart_sin_cos_coeffs


//--------------------- .text._Z30all_reduce_norm_barrier_kernelPfP13real_int_pairS1_j --------------------------
	.section	.text._Z30all_reduce_norm_barrier_kernelPfP13real_int_pairS1_j,"ax",@progbits
	.align	128
        .global         _Z30all_reduce_norm_barrier_kernelPfP13real_int_pairS1_j
        .type           _Z30all_reduce_norm_barrier_kernelPfP13real_int_pairS1_j,@function
        .size           _Z30all_reduce_norm_barrier_kernelPfP13real_int_pairS1_j,(.L_x_35 - _Z30all_reduce_norm_barrier_kernelPfP13real_int_pairS1_j)
        .other          _Z30all_reduce_norm_barrier_kernelPfP13real_int_pairS1_j,@"STO_CUDA_ENTRY STV_DEFAULT"
_Z30all_reduce_norm_barrier_kernelPfP13real_int_pairS1_j:
.text._Z30all_reduce_norm_barrier_kernelPfP13real_int_pairS1_j:
[----:B------:R-:W0:Y:S01]  /*0000*/  LDC R1, c[0x0][0x37c] ;  /* 0x0000df00ff017b82 */ /* 0x000e220000000800 */
[----:B------:R-:W1:Y:S01]  /*0010*/  LDCU UR4, c[0x0][0x360] ;  /* 0x00006c00ff0477ac */ /* 0x000e620008000800 */
[----:B------:R-:W1:Y:S01]  /*0020*/  LDCU UR5, c[0x0][0x364] ;  /* 0x00006c80ff0577ac */ /* 0x000e620008000800 */
[----:B------:R-:W2:Y:S01]  /*0030*/  LDCU UR6, c[0x0][0x368] ;  /* 0x00006d00ff0677ac */ /* 0x000ea20008000800 */
[----:B------:R-:W3:Y:S01]  /*0040*/  LDCU UR7, c[0x0][0x370] ;  /* 0x00006e00ff0777ac */ /* 0x000ee20008000800 */
[----:B------:R-:W4:Y:S01]  /*0050*/  LDCU UR8, c[0x0][0x374] ;  /* 0x00006e80ff0877ac */ /* 0x000f220008000800 */
[----:B------:R-:W5:Y:S01]  /*0060*/  LDCU UR9, c[0x0][0x378] ;  /* 0x00006f00ff0977ac */ /* 0x000f620008000800 */
[----:B-1----:R-:W-:Y:S01]  /*0070*/  UIMAD UR4, UR4, UR5, URZ ;  /* 0x00000005040472a4 */ /* 0x002fe2000f8e02ff */
[----:B------:R-:W1:Y:S03]  /*0080*/  LDCU.64 UR36, c[0x0][0x358] ;  /* 0x00006b00ff2477ac */ /* 0x000e660008000a00 */
[----:B--2---:R-:W-:Y:S01]  /*0090*/  UIMAD UR4, UR4, UR6, URZ ;  /* 0x00000006040472a4 */ /* 0x004fe2000f8e02ff */
[----:B------:R-:W2:Y:S03]  /*00a0*/  LDCU UR38, c[0x0][0x398] ;  /* 0x00007300ff2677ac */ /* 0x000ea60008000800 */
[----:B---3--:R-:W-:-:S04]  /*00b0*/  UIMAD UR4, UR4, UR7, URZ ;  /* 0x00000007040472a4 */ /* 0x008fc8000f8e02ff */
[----:B----4-:R-:W-:-:S04]  /*00c0*/  UIMAD UR4, UR4, UR8, URZ ;  /* 0x00000008040472a4 */ /* 0x010fc8000f8e02ff */
[----:B-----5:R-:W-:-:S04]  /*00d0*/  UIMAD UR4, UR4, UR9, URZ ;  /* 0x00000009040472a4 */ /* 0x020fc8000f8e02ff */
[----:B------:R-:W-:-:S09]  /*00e0*/  UISETP.NE.AND UP0, UPT, UR4, 0x1, UPT ;  /* 0x000000010400788c */ /* 0x000fd2000bf05270 */
[----:B012---:R-:W-:Y:S05]  /*00f0*/  BRA.U !UP0, `(.L_x_0) ;  /* 0x0000000108407547 */ /* 0x007fea000b800000 */
[----:B------:R-:W-:Y:S01]  /*0100*/  MOV R0, 0x0 ;  /* 0x0000000000007802 */ /* 0x000fe20000000f00 */
[----:B------:R-:W0:Y:S01]  /*0110*/  LDCU.64 UR4, c[0x4][0x10] ;  /* 0x01000200ff0477ac */ /* 0x000e220008000a00 */
[----:B------:R-:W-:Y:S02]  /*0120*/  HFMA2 R8, -RZ, RZ, 0, 1.1265277862548828125e-05 ;  /* 0x000000bdff087431 */ /* 0x000fe400000001ff */
[----:B------:R-:W-:Y:S01]  /*0130*/  IMAD.MOV.U32 R12, RZ, RZ, 0x1 ;  /* 0x00000001ff0c7424 */ /* 0x000fe200078e00ff */
[----:B------:R1:W2:Y:S01]  /*0140*/  LDC.64 R2, c[0x4][R0] ;  /* 0x0100000000027b82 */ /* 0x0002a20000000a00 */
[----:B------:R-:W3:Y:S01]  /*0150*/  LDCU.64 UR6, c[0x4][0x18] ;  /* 0x01000300ff0677ac */ /* 0x000ee20008000a00 */
[----:B------:R-:W-:Y:S01]  /*0160*/  MOV R13, RZ ;  /* 0x000000ff000d7202 */ /* 0x000fe20000000f00 */
[----:B------:R-:W4:Y:S01]  /*0170*/  LDCU.64 UR8, c[0x4][0x8] ;  /* 0x01000100ff0877ac */ /* 0x000f220008000a00 */
[----:B0-----:R-:W-:Y:S01]  /*0180*/  MOV R4, UR4 ;  /* 0x0000000400047c02 */ /* 0x001fe20008000f00 */
[----:B------:R-:W-:Y:S01]  /*0190*/  IMAD.U32 R5, RZ, RZ, UR5 ;  /* 0x00000005ff057e24 */ /* 0x000fe2000f8e00ff */
[----:B---3--:R-:W-:Y:S01]  /*01a0*/  MOV R6, UR6 ;  /* 0x0000000600067c02 */ /* 0x008fe20008000f00 */
[----:B------:R-:W-:Y:S01]  /*01b0*/  IMAD.U32 R7, RZ, RZ, UR7 ;  /* 0x00000007ff077e24 */ /* 0x000fe2000f8e00ff */
[----:B----4-:R-:W-:Y:S01]  /*01c0*/  MOV R10, UR8 ;  /* 0x00000008000a7c02 */ /* 0x010fe20008000f00 */
[----:B-1----:R-:W-:-:S07]  /*01d0*/  IMAD.U32 R11, RZ, RZ, UR9 ;  /* 0x00000009ff0b7e24 */ /* 0x002fce000f8e00ff */
[----:B------:R-:W-:-:S07]  /*01e0*/  LEPC R20, `(.L_x_0) ;  /* 0x000000001014794e */ /* 0x000fce0000000000 */
[----:B--2---:R-:W-:Y:S05]  /*01f0*/  CALL.ABS.NOINC R2 ;  /* 0x0000000002007343 */ /* 0x004fea0003c00000 */
.L_x_0:
[----:B------:R-:W0:Y:S01]  /*0200*/  S2R R0, SR_LANEID ;  /* 0x0000000000007919 */ /* 0x000e220000000000 */
[----:B------:R-:W1:Y:S01]  /*0210*/  LDCU.64 UR4, c[0x0][0x390] ;  /* 0x00007200ff0477ac */ /* 0x000e620008000a00 */
[----:B------:R-:W-:Y:S02]  /*0220*/  VOTEU.ANY UR6, UPT, PT ;  /* 0x0000000000067886 */ /* 0x000fe400038e0100 */
[----:B------:R-:W-:Y:S02]  /*0230*/  UFLO.U32 UR7, UR6 ;  /* 0x00000006000772bd */ /* 0x000fe400080e0000 */
[----:B------:R-:W2:Y:S01]  /*0240*/  POPC R5, UR6 ;  /* 0x0000000600057d09 */ /* 0x000ea20008000000 */
[----:B-1----:R-:W-:-:S04]  /*0250*/  UIADD3 UR4, UP0, UPT, UR4, 0x4, URZ ;  /* 0x0000000404047890 */ /* 0x002fc8000ff1e0ff */
[----:B------:R-:W-:Y:S02]  /*0260*/  UIADD3.X UR5, UPT, UPT, URZ, UR5, URZ, UP0, !UPT ;  /* 0x00000005ff057290 */ /* 0x000fe400087fe4ff */
[----:B------:R-:W-:-:S04]  /*0270*/  IMAD.U32 R2, RZ, RZ, UR4 ;  /* 0x00000004ff027e24 */ /* 0x000fc8000f8e00ff */
[----:B------:R-:W-:Y:S02]  /*0280*/  MOV R3, UR5 ;  /* 0x0000000500037c02 */ /* 0x000fe40008000f00 */
[----:B0-----:R-:W-:-:S13]  /*0290*/  ISETP.EQ.U32.AND P0, PT, R0, UR7, PT ;  /* 0x0000000700007c0c */ /* 0x001fda000bf02070 */
[----:B------:R-:W-:Y:S01]  /*02a0*/  @!PT LDS RZ, [RZ] ;  /* 0x00000000fffff984 */ /* 0x000fe20000000800 */
[----:B------:R-:W-:Y:S01]  /*02b0*/  @!PT LDS RZ, [RZ] ;  /* 0x00000000fffff984 */ /* 0x000fe20000000800 */
[----:B------:R-:W-:Y:S01]  /*02c0*/  @!PT LDS RZ, [RZ] ;  /* 0x00000000fffff984 */ /* 0x000fe20000000800 */
[----:B------:R-:W-:Y:S01]  /*02d0*/  @!PT LDS RZ, [RZ] ;  /* 0x00000000fffff984 */ /* 0x000fe20000000800 */
[----:B------:R-:W-:-:S00]  /*02e0*/  @P0 MEMBAR.ALL.CTA ;  /* 0x0000000000000992 */ /* 0x000fc00000008000 */
[----:B------:R-:W-:Y:S06]  /*02f0*/  @P0 MEMBAR.ALL.SYS ;  /* 0x0000000000000992 */ /* 0x000fec000000b000 */
[----:B------:R-:W-:-:S00]  /*0300*/  @P0 ERRBAR ;  /* 0x00000000000009ab */ /* 0x000fc00000000000 */
[----:B------:R-:W-:Y:S06]  /*0310*/  @P0 CGAERRBAR ;  /* 0x00000000000005ab */ /* 0x000fec0000000000 */
[----:B--2---:R0:W-:Y:S01]  /*0320*/  @P0 REDG.E.ADD.STRONG.SYS desc[UR36][R2.64], R5 ;  /* 0x000000050200098e */ /* 0x0041e2000c134124 */
[----:B------:R-:W1:Y:S02]  /*0330*/  LDCU UR79, c[0x0][0x2d8] ;  /* 0x00005b00ff4f77ac */ /* 0x000e640008000800 */
[----:B-1----:R-:W-:-:S04]  /*0340*/  UP2UR.B3 UR79, UPR, UR79, 0xff ;  /* 0x000000ff4f4f7883 */ /* 0x002fc80008003000 */
[----:B------:R-:W-:-:S09]  /*0350*/  ULOP3.LUT UP0, URZ, UR79, 0x1, URZ, 0xc0, !UPT ;  /* 0x000000014fff7892 */ /* 0x000fd2000f80c0ff */
[----:B0-----:R-:W-:Y:S05]  /*0360*/  BRA.U !UP0, `(.L_x_1) ;  /* 0x0000000108147547 */ /* 0x001fea000b800000 */
[----:B------:R-:W-:Y:S01]  /*0370*/  @!PT LDS RZ, [RZ] ;  /* 0x00000000fffff984 */ /* 0x000fe20000000800 */
[----:B------:R-:W-:Y:S01]  /*0380*/  @!PT LDS RZ, [RZ] ;  /* 0x00000000fffff984 */ /* 0x000fe20000000800 */
[----:B------:R-:W-:Y:S01]  /*0390*/  @!PT LDS RZ, [RZ] ;  /* 0x00000000fffff984 */ /* 0x000fe20000000800 */
[----:B------:R-:W-:Y:S01]  /*03a0*/  @!PT LDS RZ, [RZ] ;  /* 0x00000000fffff984 */ /* 0x000fe20000000800 */
[----:B------:R-:W-:Y:S06]  /*03b0*/  MEMBAR.SC.GPU ;  /* 0x0000000000007992 */ /* 0x000fec0000002000 */
.L_x_1:
[----:B------:R-:W-:Y:S05]  /*03c0*/  BRA.U UP0, `(.L_x_2) ;  /* 0x0000000100147547 */ /* 0x000fea000b800000 */
[----:B------:R-:W-:Y:S01]  /*03d0*/  @!PT LDS RZ, [RZ] ;  /* 0x00000000fffff984 */ /* 0x000fe20000000800 */
[----:B------:R-:W-:Y:S01]  /*03e0*/  @!PT LDS RZ, [RZ] ;  /* 0x00000000fffff984 */ /* 0x000fe20000000800 */
[----:B------:R-:W-:Y:S01]  /*03f0*/  @!PT LDS RZ, [RZ] ;  /* 0x00000000fffff984 */ /* 0x000fe20000000800 */
[----:B------:R-:W-:Y:S01]  /*0400*/  @!PT LDS RZ, [RZ] ;  /* 0x00000000fffff984 */ /* 0x000fe20000000800 */
[----:B------:R-:W-:Y:S06]  /*0410*/  MEMBAR.SC.SYS ;  /* 0x0000000000007992 */ /* 0x000fec0000003000 */
.L_x_2:
[----:B------:R-:W-:Y:S01]  /*0420*/  CCTL.IVALL ;  /* 0x00000000ff00798f */ /* 0x000fe20002000000 */
[----:B------:R-:W-:Y:S01]  /*0430*/  UR2UP UPR, UR79.B3 ;  /* 0x000000ff4f007884 */ /* 0x000fe20008003000 */
[----:B------:R-:W-:Y:S10]  /*0440*/  BSSY B0, `(.L_x_3) ;  /* 0x0000007000007945 */ /* 0x000ff40003800000 */
.L_x_4:
[----:B------:R-:W0:Y:S02]  /*0450*/  LDC.64 R2, c[0x0][0x388] ;  /* 0x0000e200ff027b82 */ /* 0x000e240000000a00 */
[----:B0-----:R-:W2:Y:S04]  /*0460*/  LD.E.STRONG.SYS R2, desc[UR36][R2.64+0x4] ;  /* 0x0000042402027980 */ /* 0x001ea8000c115900 */
[----:B--2---:R-:W-:Y:S01]  /*0470*/  CCTL.IVALL ;  /* 0x00000000ff00798f */ /* 0x004fe20002000000 */
[----:B------:R-:W-:Y:S05]  /*0480*/  YIELD ;  /* 0x0000000000007946 */ /* 0x000fea0003800000 */
[----:B------:R-:W-:-:S13]  /*0490*/  ISETP.GE.U32.AND P0, PT, R2, UR38, PT ;  /* 0x0000002602007c0c */ /* 0x000fda000bf06070 */
[----:B------:R-:W-:Y:S05]  /*04a0*/  @!P0 BRA `(.L_x_4) ;  /* 0xfffffffc00e88947 */ /* 0x000fea000383ffff */
[----:B------:R-:W-:Y:S05]  /*04b0*/  BSYNC B0 ;  /* 0x0000000000007941 */ /* 0x000fea0003800000 */
.L_x_3:
[----:B------:R-:W0:Y:S02]  /*04c0*/  LDCU.64 UR4, c[0x0][0x390] ;  /* 0x00007200ff0477ac */ /* 0x000e240008000a00 */
[----:B0-----:R-:W2:Y:S02]  /*04d0*/  LDGMC.E.ADD.F32.RN.STRONG.SYS R0, [RZ.U32+UR4] ;  /* 0x00000000ff0079a5 */ /* 0x001ea40008015904 */
[----:B--2---:R-:W-:Y:S01]  /*04e0*/  VIADD R2, R0, 0xf3000000 ;  /* 0xf300000000027836 */ /* 0x004fe20000000000 */
[----:B------:R0:W1:Y:S04]  /*04f0*/  MUFU.RSQ R3, R0 ;  /* 0x0000000000037308 */ /* 0x0000680000001400 */
[----:B------:R-:W-:-:S13]  /*0500*/  ISETP.GT.U32.AND P0, PT, R2, 0x727fffff, PT ;  /* 0x727fffff0200780c */ /* 0x000fda0003f04070 */
[----:B01----:R-:W-:Y:S05]  /*0510*/  @!P0 BRA `(.L_x_5) ;  /* 0x00000000000c8947 */ /* 0x003fea0003800000 */
[----:B------:R-:W-:-:S07]  /*0520*/  MOV R4, 0x540 ;  /* 0x0000054000047802 */ /* 0x000fce0000000f00 */
[----:B------:R-:W-:Y:S05]  /*0530*/  CALL.REL.NOINC `($__internal_0_$__cuda_sm20_sqrt_rn_f32_slowpath) ;  /* 0x0000000000207944 */ /* 0x000fea0003c00000 */
[----:B------:R-:W-:Y:S05]  /*0540*/  BRA `(.L_x_6) ;  /* 0x0000000000107947 */ /* 0x000fea0003800000 */
.L_x_5:
[----:B------:R-:W-:Y:S01]  /*0550*/  FMUL.FTZ R5, R0, R3 ;  /* 0x0000000300057220 */ /* 0x000fe20000410000 */
[----:B------:R-:W-:-:S03]  /*0560*/  FMUL.FTZ R3, R3, 0.5 ;  /* 0x3f00000003037820 */ /* 0x000fc60000410000 */
[----:B------:R-:W-:-:S04]  /*0570*/  FFMA R0, -R5, R5, R0 ;  /* 0x0000000505007223 */ /* 0x000fc80000000100 */
[----:B------:R-:W-:-:S07]  /*0580*/  FFMA R5, R0, R3, R5 ;  /* 0x0000000300057223 */ /* 0x000fce0000000005 */
.L_x_6:
[----:B------:R-:W0:Y:S02]  /*0590*/  LDC.64 R2, c[0x0][0x380] ;  /* 0x0000e000ff027b82 */ /* 0x000e240000000a00 */
[----:B0-----:R-:W-:Y:S01]  /*05a0*/  STG.E desc[UR36][R2.64], R5 ;  /* 0x0000000502007986 */ /* 0x001fe2000c101924 */
[----:B------:R-:W-:Y:S05]  /*05b0*/  EXIT ;  /* 0x000000000000794d */ /* 0x000fea0003800000 */
        .weak           $__internal_0_$__cuda_sm20_sqrt_rn_f32_slowpath
        .type           $__internal_0_$__cuda_sm20_sqrt_rn_f32_slowpath,@function
        .size           $__internal_0_$__cuda_sm20_sqrt_rn_f32_slowpath,(.L_x_35 - $__internal_0_$__cuda_sm20_sqrt_rn_f32_slowpath)
$__internal_0_$__cuda_sm20_sqrt_rn_f32_slowpath:
[----:B------:R-:W-:-:S13]  /*05c0*/  LOP3.LUT P0, RZ, R0, 0x7fffffff, RZ, 0xc0, !PT ;  /* 0x7fffffff00ff7812 */ /* 0x000fda000780c0ff */
[----:B------:R-:W-:Y:S01]  /*05d0*/  @!P0 MOV R2, R0 ;  /* 0x0000000000028202 */ /* 0x000fe20000000f00 */
[----:B------:R-:W-:Y:S06]  /*05e0*/  @!P0 BRA `(.L_x_7) ;  /* 0x0000000000448947 */ /* 0x000fec0003800000 */
[----:B------:R-:W-:-:S13]  /*05f0*/  FSETP.GEU.FTZ.AND P0, PT, R0, RZ, PT ;  /* 0x000000ff0000720b */ /* 0x000fda0003f1e000 */
[----:B------:R-:W-:Y:S01]  /*0600*/  @!P0 IMAD.MOV.U32 R2, RZ, RZ, 0x7fffffff ;  /* 0x7fffffffff028424 */ /* 0x000fe200078e00ff */
[----:B------:R-:W-:Y:S06]  /*0610*/  @!P0 BRA `(.L_x_7) ;  /* 0x0000000000388947 */ /* 0x000fec0003800000 */
[----:B------:R-:W-:-:S13]  /*0620*/  FSETP.GTU.FTZ.AND P0, PT, |R0|, +INF , PT ;  /* 0x7f8000000000780b */ /* 0x000fda0003f1c200 */
[----:B------:R-:W-:Y:S01]  /*0630*/  @P0 FADD.FTZ R2, R0, 1 ;  /* 0x3f80000000020421 */ /* 0x000fe20000010000 */
[----:B------:R-:W-:Y:S06]  /*0640*/  @P0 BRA `(.L_x_7) ;  /* 0x00000000002c0947 */ /* 0x000fec0003800000 */
[----:B------:R-:W-:-:S13]  /*0650*/  FSETP.NEU.FTZ.AND P0, PT, |R0|, +INF , PT ;  /* 0x7f8000000000780b */ /* 0x000fda0003f1d200 */
[----:B------:R-:W-:Y:S01]  /*0660*/  @!P0 MOV R2, R0 ;  /* 0x0000000000028202 */ /* 0x000fe20000000f00 */
[----:B------:R-:W-:Y:S06]  /*0670*/  @!P0 BRA `(.L_x_7) ;  /* 0x0000000000208947 */ /* 0x000fec0003800000 */
[----:B------:R-:W-:-:S04]  /*0680*/  FFMA R0, R0, 1.84467440737095516160e+19, RZ ;  /* 0x5f80000000007823 */ /* 0x000fc800000000ff */
[----:B------:R-:W0:Y:S02]  /*0690*/  MUFU.RSQ R3, R0 ;  /* 0x0000000000037308 */ /* 0x000e240000001400 */
[----:B0-----:R-:W-:Y:S01]  /*06a0*/  FMUL.FTZ R5, R0, R3 ;  /* 0x0000000300057220 */ /* 0x001fe20000410000 */
[----:B------:R-:W-:-:S03]  /*06b0*/  FMUL.FTZ R3, R3, 0.5 ;  /* 0x3f00000003037820 */ /* 0x000fc60000410000 */
[----:B------:R-:W-:-:S04]  /*06c0*/  FADD.FTZ R2, -R5, -RZ ;  /* 0x800000ff05027221 */ /* 0x000fc80000010100 */
[----:B------:R-:W-:-:S04]  /*06d0*/  FFMA R2, R5, R2, R0 ;  /* 0x0000000205027223 */ /* 0x000fc80000000000 */
[----:B------:R-:W-:-:S04]  /*06e0*/  FFMA R2, R2, R3, R5 ;  /* 0x0000000302027223 */ /* 0x000fc80000000005 */
[----:B------:R-:W-:-:S07]  /*06f0*/  FMUL.FTZ R2, R2, 2.3283064365386962891e-10 ;  /* 0x2f80000002027820 */ /* 0x000fce0000410000 */
.L_x_7:
[----:B------:R-:W-:Y:S02]  /*0700*/  HFMA2 R3, -RZ, RZ, 0, 0 ;  /* 0x00000000ff037431 */ /* 0x000fe400000001ff */
[----:B------:R-:W-:Y:S01]  /*0710*/  IMAD.MOV.U32 R5, RZ, RZ, R2 ;  /* 0x000000ffff057224 */ /* 0x000fe200078e0002 */
[----:B------:R-:W-:-:S04]  /*0720*/  MOV R2, R4 ;  /* 0x0000000400027202 */ /* 0x000fc80000000f00 */
[----:B------:R-:W-:Y:S05]  /*0730*/  RET.REL.NODEC R2 `(_Z30all_reduce_norm_barrier_kernelPfP13real_int_pairS1_j) ;  /* 0xfffffff802307950 */ /* 0x000fea0003c3ffff */
.L_x_8:
[----:B------:R-:W-:-:S00]  /*0740*/  BRA `(.L_x_8) ;  /* 0xfffffffc00fc7947 */ /* 0x000fc0000383ffff */
[----:B------:R-:W-:-:S00]  /*0750*/  NOP ;  /* 0x0000000000007918 */ /* 0x000fc00000000000 */
        /* <DEDUP_REMOVED lines=10> */
.L_x_35:


//--------------------- .text._Z17jacobi_p2p_kernelILi32ELi32EEvPfPKfS0_iiiS0_iS0_ib --------------------------
	.section	.text._Z17jacobi_p2p_kernelILi32ELi32EEvPfPKfS0_iiiS0_iS0_ib,"ax",@progbits
	.align	128
        .global         _Z17jacobi_p2p_kernelILi32ELi32EEvPfPKfS0_iiiS0_iS0_ib
        .type           _Z17jacobi_p2p_kernelILi32ELi32EEvPfPKfS0_iiiS0_iS0_ib,@function
        .size           _Z17jacobi_p2p_kernelILi32ELi32EEvPfPKfS0_iiiS0_iS0_ib,(.L_x_39 - _Z17jacobi_p2p_kernelILi32ELi32EEvPfPKfS0_iiiS0_iS0_ib)
        .other          _Z17jacobi_p2p_kernelILi32ELi32EEvPfPKfS0_iiiS0_iS0_ib,@"STO_CUDA_ENTRY STV_DEFAULT"
_Z17jacobi_p2p_kernelILi32ELi32EEvPfPKfS0_iiiS0_iS0_ib:
.text._Z17jacobi_p2p_kernelILi32ELi32EEvPfPKfS0_iiiS0_iS0_ib:
[----:B------:R-:W-:Y:S01]  /*0000*/  LDC R1, c[0x0][0x37c] ;  /* 0x0000df00ff017b82 */ /* 0x000fe20000000800 */
[----:B------:R-:W0:Y:S07]  /*0010*/  S2R R7, SR_TID.X ;  /* 0x0000000000077919 */ /* 0x000e2e0000002100 */
[----:B------:R-:W1:Y:S01]  /*0020*/  LDC R6, c[0x0][0x364] ;  /* 0x0000d900ff067b82 */ /* 0x000e620000000800 */
[----:B------:R-:W2:Y:S01]  /*0030*/  LDCU.64 UR8, c[0x0][0x398] ;  /* 0x00007300ff0877ac */ /* 0x000ea20008000a00 */
[----:B------:R-:W-:Y:S01]  /*0040*/  BSSY.RECONVERGENT B0, `(.L_x_9) ;  /* 0x000003d000007945 */ /* 0x000fe20003800200 */
[----:B------:R-:W1:Y:S01]  /*0050*/  S2R R3, SR_TID.Y ;  /* 0x0000000000037919 */ /* 0x000e620000002200 */
[----:B------:R-:W3:Y:S04]  /*0060*/  LDCU.64 UR6, c[0x0][0x358] ;  /* 0x00006b00ff0677ac */ /* 0x000ee80008000a00 */
[----:B------:R-:W0:Y:S08]  /*0070*/  S2UR UR5, SR_CTAID.X ;  /* 0x00000000000579c3 */ /* 0x000e300000002500 */
[----:B------:R-:W0:Y:S08]  /*0080*/  LDC R0, c[0x0][0x360] ;  /* 0x0000d800ff007b82 */ /* 0x000e300000000800 */
[----:B------:R-:W1:Y:S08]  /*0090*/  S2UR UR4, SR_CTAID.Y ;  /* 0x00000000000479c3 */ /* 0x000e700000002600 */
[----:B------:R-:W4:Y:S01]  /*00a0*/  LDC R5, c[0x0][0x3a0] ;  /* 0x0000e800ff057b82 */ /* 0x000f220000000800 */
[----:B0-----:R-:W-:-:S05]  /*00b0*/  IMAD R0, R0, UR5, R7 ;  /* 0x0000000500007c24 */ /* 0x001fca000f8e0207 */
[----:B------:R-:W-:Y:S01]  /*00c0*/  IADD3 R0, PT, PT, R0, 0x1, RZ ;  /* 0x0000000100007810 */ /* 0x000fe20007ffe0ff */
[----:B-1----:R-:W-:-:S05]  /*00d0*/  IMAD R6, R6, UR4, R3 ;  /* 0x0000000406067c24 */ /* 0x002fca000f8e0203 */
[----:B--2---:R-:W-:Y:S02]  /*00e0*/  IADD3 R8, PT, PT, R6, UR8, RZ ;  /* 0x0000000806087c10 */ /* 0x004fe4000fffe0ff */
[----:B----4-:R-:W-:-:S04]  /*00f0*/  IADD3 R3, PT, PT, R5, -0x1, RZ ;  /* 0xffffffff05037810 */ /* 0x010fc80007ffe0ff */
[----:B------:R-:W-:-:S04]  /*0100*/  ISETP.GE.AND P0, PT, R0, R3, PT ;  /* 0x000000030000720c */ /* 0x000fc80003f06270 */
[----:B------:R-:W-:-:S13]  /*0110*/  ISETP.GE.OR P0, PT, R8, UR9, P0 ;  /* 0x0000000908007c0c */ /* 0x000fda0008706670 */
[----:B---3--:R-:W-:Y:S05]  /*0120*/  @P0 BRA `(.L_x_10) ;  /* 0x0000000000a40947 */ /* 0x008fea0003800000 */
[----:B------:R-:W0:Y:S01]  /*0130*/  LDC.64 R14, c[0x0][0x388] ;  /* 0x0000e200ff0e7b82 */ /* 0x000e220000000a00 */
[CC--:B------:R-:W-:Y:S01]  /*0140*/  IMAD R2, R8.reuse, R5.reuse, R5 ;  /* 0x0000000508027224 */ /* 0x0c0fe200078e0205 */
[----:B------:R-:W-:Y:S01]  /*0150*/  IADD3 R7, PT, PT, -R5, RZ, RZ ;  /* 0x000000ff05077210 */ /* 0x000fe20007ffe1ff */
[----:B------:R-:W-:-:S03]  /*0160*/  IMAD R4, R8, R5, R0 ;  /* 0x0000000508047224 */ /* 0x000fc600078e0200 */
[----:B------:R-:W-:Y:S01]  /*0170*/  LEA R7, R7, R2, 0x1 ;  /* 0x0000000207077211 */ /* 0x000fe200078e08ff */
[----:B------:R-:W-:Y:S01]  /*0180*/  UIADD3 UR4, UPT, UPT, UR9, -0x1, URZ ;  /* 0xffffffff09047890 */ /* 0x000fe2000fffe0ff */
[----:B------:R-:W-:Y:S01]  /*0190*/  ISETP.NE.AND P0, PT, R6, RZ, PT ;  /* 0x000000ff0600720c */ /* 0x000fe20003f05270 */
[----:B------:R-:W1:Y:S01]  /*01a0*/  LDC.64 R10, c[0x0][0x380] ;  /* 0x0000e000ff0a7b82 */ /* 0x000e620000000a00 */
[----:B------:R-:W-:Y:S01]  /*01b0*/  IADD3 R7, PT, PT, R0, R7, RZ ;  /* 0x0000000700077210 */ /* 0x000fe20007ffe0ff */
[----:B0-----:R-:W-:Y:S02]  /*01c0*/  IMAD.WIDE R2, R4, 0x4, R14 ;  /* 0x0000000404027825 */ /* 0x001fe400078e020e */
[----:B------:R-:W-:-:S05]  /*01d0*/  ISETP.NE.AND P1, PT, R8, UR4, PT ;  /* 0x0000000408007c0c */ /* 0x000fca000bf25270 */
[----:B------:R-:W0:Y:S03]  /*01e0*/  LDCU.U8 UR4, c[0x0][0x3c4] ;  /* 0x00007880ff0477ac */ /* 0x000e260008000000 */
[----:B------:R-:W2:Y:S01]  /*01f0*/  @!P0 LDC R18, c[0x0][0x3b0] ;  /* 0x0000ec00ff128b82 */ /* 0x000ea20000000800 */
[----:B------:R-:W3:Y:S01]  /*0200*/  LDG.E.CONSTANT R16, desc[UR6][R2.64+0x4] ;  /* 0x0000040602107981 */ /* 0x000ee2000c1e9900 */
[----:B------:R-:W-:-:S03]  /*0210*/  IMAD.WIDE R12, R5, 0x4, R2 ;  /* 0x00000004050c7825 */ /* 0x000fc600078e0202 */
[----:B------:R-:W3:Y:S01]  /*0220*/  LDG.E.CONSTANT R17, desc[UR6][R2.64+-0x4] ;  /* 0xfffffc0602117981 */ /* 0x000ee2000c1e9900 */
[----:B------:R-:W-:Y:S02]  /*0230*/  IMAD.WIDE R14, R7, 0x4, R14 ;  /* 0x00000004070e7825 */ /* 0x000fe400078e020e */
[----:B------:R-:W4:Y:S01]  /*0240*/  @!P0 LDC.64 R8, c[0x0][0x3a8] ;  /* 0x0000ea00ff088b82 */ /* 0x000f220000000a00 */
[----:B------:R-:W5:Y:S04]  /*0250*/  LDG.E.CONSTANT R13, desc[UR6][R12.64] ;  /* 0x000000060c0d7981 */ /* 0x000f68000c1e9900 */
[----:B------:R2:W5:Y:S01]  /*0260*/  LDG.E.CONSTANT R14, desc[UR6][R14.64] ;  /* 0x000000060e0e7981 */ /* 0x000562000c1e9900 */
[----:B-1----:R-:W-:Y:S02]  /*0270*/  IMAD.WIDE R10, R4, 0x4, R10 ;  /* 0x00000004040a7825 */ /* 0x002fe400078e020a */
[----:B------:R-:W1:Y:S01]  /*0280*/  @!P1 LDC R19, c[0x0][0x3c0] ;  /* 0x0000f000ff139b82 */ /* 0x000e620000000800 */
[----:B0-----:R-:W-:-:S06]  /*0290*/  UPRMT UR4, UR4, 0x8880, URZ ;  /* 0x0000888004047896 */ /* 0x001fcc00080000ff */
[----:B------:R-:W-:Y:S01]  /*02a0*/  ISETP.NE.AND P2, PT, RZ, UR4, PT ;  /* 0x00000004ff007c0c */ /* 0x000fe2000bf45270 */
[----:B------:R-:W0:Y:S01]  /*02b0*/  @!P1 LDC.64 R6, c[0x0][0x3b8] ;  /* 0x0000ee00ff069b82 */ /* 0x000e220000000a00 */
[----:B--2---:R-:W-:-:S04]  /*02c0*/  @!P0 IMAD R15, R5, R18, R0 ;  /* 0x00000012050f8224 */ /* 0x004fc800078e0200 */
[----:B----4-:R-:W-:-:S04]  /*02d0*/  @!P0 IMAD.WIDE R8, R15, 0x4, R8 ;  /* 0x000000040f088825 */ /* 0x010fc800078e0208 */
[----:B-1----:R-:W-:-:S04]  /*02e0*/  @!P1 IMAD R5, R5, R19, R0 ;  /* 0x0000001305059224 */ /* 0x002fc800078e0200 */
[----:B0-----:R-:W-:-:S04]  /*02f0*/  @!P1 IMAD.WIDE R6, R5, 0x4, R6 ;  /* 0x0000000405069825 */ /* 0x001fc800078e0206 */
[----:B---3--:R-:W-:-:S04]  /*0300*/  FADD R16, R16, R17 ;  /* 0x0000001110107221 */ /* 0x008fc80000000000 */
[----:B-----5:R-:W-:-:S04]  /*0310*/  FADD R13, R16, R13 ;  /* 0x0000000d100d7221 */ /* 0x020fc80000000000 */
[----:B------:R-:W-:-:S04]  /*0320*/  FADD R13, R13, R14 ;  /* 0x0000000e0d0d7221 */ /* 0x000fc80000000000 */
[----:B------:R-:W-:-:S05]  /*0330*/  FMUL R13, R13, 0.25 ;  /* 0x3e8000000d0d7820 */ /* 0x000fca0000400000 */
[----:B------:R0:W-:Y:S04]  /*0340*/  STG.E desc[UR6][R10.64], R13 ;  /* 0x0000000d0a007986 */ /* 0x0001e8000c101906 */
[----:B------:R0:W-:Y:S04]  /*0350*/  @!P0 STG.E desc[UR6][R8.64], R13 ;  /* 0x0000000d08008986 */ /* 0x0001e8000c101906 */
[----:B------:R0:W-:Y:S01]  /*0360*/  @!P1 STG.E desc[UR6][R6.64], R13 ;  /* 0x0000000d06009986 */ /* 0x0001e2000c101906 */
[----:B------:R-:W-:Y:S05]  /*0370*/  @!P2 EXIT ;  /* 0x000000000000a94d */ /* 0x000fea0003800000 */
[----:B------:R-:W2:Y:S02]  /*0380*/  LDG.E.CONSTANT R0, desc[UR6][R2.64] ;  /* 0x0000000602007981 */ /* 0x000ea4000c1e9900 */
[----:B--2---:R-:W-:-:S04]  /*0390*/  FADD R0, R13, -R0 ;  /* 0x800000000d007221 */ /* 0x004fc80000000000 */
[----:B------:R-:W-:Y:S01]  /*03a0*/  FFMA R5, R0, R0, RZ ;  /* 0x0000000000057223 */ /* 0x000fe200000000ff */
[----:B------:R-:W-:Y:S06]  /*03b0*/  BRA `(.L_x_11) ;  /* 0x0000000000147947 */ /* 0x000fec0003800000 */
.L_x_10:
[----:B------:R-:W0:Y:S02]  /*03c0*/  LDCU.U8 UR4, c[0x0][0x3c4] ;  /* 0x00007880ff0477ac */ /* 0x000e240008000000 */
[----:B0-----:R-:W-:-:S06]  /*03d0*/  UPRMT UR4, UR4, 0x8880, URZ ;  /* 0x0000888004047896 */ /* 0x001fcc00080000ff */
[----:B------:R-:W-:-:S13]  /*03e0*/  ISETP.NE.AND P0, PT, RZ, UR4, PT ;  /* 0x00000004ff007c0c */ /* 0x000fda000bf05270 */
[----:B------:R-:W-:Y:S05]  /*03f0*/  @!P0 EXIT ;  /* 0x000000000000894d */ /* 0x000fea0003800000 */
[----:B------:R-:W-:-:S07]  /*0400*/  HFMA2 R5, -RZ, RZ, 0, 0 ;  /* 0x00000000ff057431 */ /* 0x000fce00000001ff */
.L_x_11:
[----:B------:R-:W-:Y:S05]  /*0410*/  BSYNC.RECONVERGENT B0 ;  /* 0x0000000000007941 */ /* 0x000fea0003800200 */
.L_x_9:
[----:B------:R-:W1:Y:S02]  /*0420*/  LDC.64 R2, c[0x0][0x390] ;  /* 0x0000e400ff027b82 */ /* 0x000e640000000a00 */
[----:B-1----:R-:W-:Y:S01]  /*0430*/  REDG.E.ADD.F32.FTZ.RN.STRONG.GPU desc[UR6][R2.64], R5 ;  /* 0x00000005020079a6 */ /* 0x002fe2000c12f306 */
[----:B------:R-:W-:Y:S05]  /*0440*/  EXIT ;  /* 0x000000000000794d */ /* 0x000fea0003800000 */
.L_x_12:
        /* <DEDUP_REMOVED lines=11> */
.L_x_39:


//--------------------- .text._Z13jacobi_kernelILi32ELi32EEvPfPKfS0_iiib --------------------------
	.section	.text._Z13jacobi_kernelILi32ELi32EEvPfPKfS0_iiib,"ax",@progbits
	.align	128
        .global         _Z13jacobi_kernelILi32ELi32EEvPfPKfS0_iiib
        .type           _Z13jacobi_kernelILi32ELi32EEvPfPKfS0_iiib,@function
        .size           _Z13jacobi_kernelILi32ELi32EEvPfPKfS0_iiib,(.L_x_40 - _Z13jacobi_kernelILi32ELi32EEvPfPKfS0_iiib)
        .other          _Z13jacobi_kernelILi32ELi32EEvPfPKfS0_iiib,@"STO_CUDA_ENTRY STV_DEFAULT"
_Z13jacobi_kernelILi32ELi32EEvPfPKfS0_iiib:
.text._Z13jacobi_kernelILi32ELi32EEvPfPKfS0_iiib:
        /* <DEDUP_REMOVED lines=22> */
[----:B------:R-:W-:Y:S01]  /*0160*/  IMAD R0, R0, R13, R13 ;  /* 0x0000000d00007224 */ /* 0x000fe200078e020d */
[----:B------:R-:W1:Y:S04]  /*0170*/  LDCU.U8 UR4, c[0x0][0x3a4] ;  /* 0x00007480ff0477ac */ /* 0x000e680008000000 */
[----:B------:R-:W-:-:S04]  /*0180*/  LEA R0, R9, R0, 0x1 ;  /* 0x0000000009007211 */ /* 0x000fc800078e08ff */
[----:B------:R-:W-:Y:S01]  /*0190*/  IADD3 R9, PT, PT, R5, R0, RZ ;  /* 0x0000000005097210 */ /* 0x000fe20007ffe0ff */
[----:B0-----:R-:W-:-:S05]  /*01a0*/  IMAD.WIDE R2, R11, 0x4, R6 ;  /* 0x000000040b027825 */ /* 0x001fca00078e0206 */
[----:B------:R-:W2:Y:S01]  /*01b0*/  LDG.E.CONSTANT R0, desc[UR6][R2.64+0x4] ;  /* 0x0000040602007981 */ /* 0x000ea2000c1e9900 */
[----:B------:R-:W-:-:S03]  /*01c0*/  IMAD.WIDE R4, R13, 0x4, R2 ;  /* 0x000000040d047825 */ /* 0x000fc600078e0202 */
[----:B------:R-:W2:Y:S01]  /*01d0*/  LDG.E.CONSTANT R13, desc[UR6][R2.64+-0x4] ;  /* 0xfffffc06020d7981 */ /* 0x000ea2000c1e9900 */
[----:B------:R-:W-:Y:S02]  /*01e0*/  IMAD.WIDE R6, R9, 0x4, R6 ;  /* 0x0000000409067825 */ /* 0x000fe400078e0206 */
[----:B------:R-:W0:Y:S01]  /*01f0*/  LDC.64 R8, c[0x0][0x380] ;  /* 0x0000e000ff087b82 */ /* 0x000e220000000a00 */
[----:B------:R-:W3:Y:S04]  /*0200*/  LDG.E.CONSTANT R5, desc[UR6][R4.64] ;  /* 0x0000000604057981 */ /* 0x000ee8000c1e9900 */
[----:B------:R-:W4:Y:S01]  /*0210*/  LDG.E.CONSTANT R7, desc[UR6][R6.64] ;  /* 0x0000000606077981 */ /* 0x000f22000c1e9900 */
[----:B-1----:R-:W-:-:S06]  /*0220*/  UPRMT UR4, UR4, 0x8880, URZ ;  /* 0x0000888004047896 */ /* 0x002fcc00080000ff */
[----:B------:R-:W-:Y:S01]  /*0230*/  ISETP.NE.AND P0, PT, RZ, UR4, PT ;  /* 0x00000004ff007c0c */ /* 0x000fe2000bf05270 */
[----:B0-----:R-:W-:-:S04]  /*0240*/  IMAD.WIDE R8, R11, 0x4, R8 ;  /* 0x000000040b087825 */ /* 0x001fc800078e0208 */
[----:B--2---:R-:W-:-:S04]  /*0250*/  FADD R0, R0, R13 ;  /* 0x0000000d00007221 */ /* 0x004fc80000000000 */
[----:B---3--:R-:W-:-:S04]  /*0260*/  FADD R0, R0, R5 ;  /* 0x0000000500007221 */ /* 0x008fc80000000000 */
[----:B----4-:R-:W-:-:S04]  /*0270*/  FADD R0, R0, R7 ;  /* 0x0000000700007221 */ /* 0x010fc80000000000 */
[----:B------:R-:W-:-:S05]  /*0280*/  FMUL R5, R0, 0.25 ;  /* 0x3e80000000057820 */ /* 0x000fca0000400000 */
[----:B------:R0:W-:Y:S01]  /*0290*/  STG.E desc[UR6][R8.64], R5 ;  /* 0x0000000508007986 */ /* 0x0001e2000c101906 */
[----:B------:R-:W-:Y:S05]  /*02a0*/  @!P0 EXIT ;  /* 0x000000000000894d */ /* 0x000fea0003800000 */
[----:B------:R-:W2:Y:S02]  /*02b0*/  LDG.E.CONSTANT R0, desc[UR6][R2.64] ;  /* 0x0000000602007981 */ /* 0x000ea4000c1e9900 */
[----:B--2---:R-:W-:-:S04]  /*02c0*/  FADD R0, R5, -R0 ;  /* 0x8000000005007221 */ /* 0x004fc80000000000 */
[----:B0-----:R-:W-:Y:S01]  /*02d0*/  FFMA R5, R0, R0, RZ ;  /* 0x0000000000057223 */ /* 0x001fe200000000ff */
[----:B------:R-:W-:Y:S06]  /*02e0*/  BRA `(.L_x_15) ;  /* 0x0000000000147947 */ /* 0x000fec0003800000 */
.L_x_14:
[----:B------:R-:W0:Y:S02]  /*02f0*/  LDCU.U8 UR4, c[0x0][0x3a4] ;  /* 0x00007480ff0477ac */ /* 0x000e240008000000 */
[----:B0-----:R-:W-:-:S06]  /*0300*/  UPRMT UR4, UR4, 0x8880, URZ ;  /* 0x0000888004047896 */ /* 0x001fcc00080000ff */
[----:B------:R-:W-:-:S13]  /*0310*/  ISETP.NE.AND P0, PT, RZ, UR4, PT ;  /* 0x00000004ff007c0c */ /* 0x000fda000bf05270 */
[----:B------:R-:W-:Y:S05]  /*0320*/  @!P0 EXIT ;  /* 0x000000000000894d */ /* 0x000fea0003800000 */
[----:B------:R-:W-:-:S07]  /*0330*/  HFMA2 R5, -RZ, RZ, 0, 0 ;  /* 0x00000000ff057431 */ /* 0x000fce00000001ff */
.L_x_15:
[----:B------:R-:W-:Y:S05]  /*0340*/  BSYNC.RECONVERGENT B0 ;  /* 0x0000000000007941 */ /* 0x000fea0003800200 */
.L_x_13:
[----:B------:R-:W0:Y:S02]  /*0350*/  LDC.64 R2, c[0x0][0x390] ;  /* 0x0000e400ff027b82 */ /* 0x000e240000000a00 */
[----:B0-----:R-:W-:Y:S01]  /*0360*/  REDG.E.ADD.F32.FTZ.RN.STRONG.GPU desc[UR6][R2.64], R5 ;  /* 0x00000005020079a6 */ /* 0x001fe2000c12f306 */
[----:B------:R-:W-:Y:S05]  /*0370*/  EXIT ;  /* 0x000000000000794d */ /* 0x000fea0003800000 */
.L_x_16:
        /* <DEDUP_REMOVED lines=16> */
.L_x_40:


//--------------------- .text._Z21initialize_boundariesPfS_fiiii --------------------------
	.section	.text._Z21initialize_boundariesPfS_fiiii,"ax",@progbits
	.align	128
        .global         _Z21initialize_boundariesPfS_fiiii
        .type           _Z21initialize_boundariesPfS_fiiii,@function
        .size           _Z21initialize_boundariesPfS_fiiii,(.L_x_37 - _Z21initialize_boundariesPfS_fiiii)
        .other          _Z21initialize_boundariesPfS_fiiii,@"STO_CUDA_ENTRY STV_DEFAULT"
_Z21initialize_boundariesPfS_fiiii:
.text._Z21initialize_boundariesPfS_fiiii:
[----:B------:R-:W0:Y:S01]  /*0000*/  LDC R1, c[0x0][0x37c] ;  /* 0x0000df00ff017b82 */ /* 0x000e220000000800 */
[----:B------:R-:W1:Y:S07]  /*0010*/  S2R R3, SR_TID.X ;  /* 0x0000000000037919 */ /* 0x000e6e0000002100 */
[----:B------:R-:W1:Y:S01]  /*0020*/  S2UR UR4, SR_CTAID.X ;  /* 0x00000000000479c3 */ /* 0x000e620000002500 */
[----:B------:R-:W2:Y:S01]  /*0030*/  LDCU UR5, c[0x0][0x39c] ;  /* 0x00007380ff0577ac */ /* 0x000ea20008000800 */
[----:B0-----:R-:W-:-:S06]  /*0040*/  VIADD R1, R1, 0xffffffd8 ;  /* 0xffffffd801017836 */ /* 0x001fcc0000000000 */
[----:B------:R-:W1:Y:S02]  /*0050*/  LDC R0, c[0x0][0x360] ;  /* 0x0000d800ff007b82 */ /* 0x000e640000000800 */
[----:B-1----:R-:W-:-:S05]  /*0060*/  IMAD R3, R0, UR4, R3 ;  /* 0x0000000400037c24 */ /* 0x002fca000f8e0203 */
[----:B--2---:R-:W-:-:S13]  /*0070*/  ISETP.GE.AND P0, PT, R3, UR5, PT ;  /* 0x0000000503007c0c */ /* 0x004fda000bf06270 */
[----:B------:R-:W-:Y:S05]  /*0080*/  @P0 EXIT ;  /* 0x000000000000094d */ /* 0x000fea0003800000 */
[----:B------:R-:W0:Y:S01]  /*0090*/  LDCU UR4, c[0x0][0x3a0] ;  /* 0x00007400ff0477ac */ /* 0x000e220008000800 */
[----:B------:R-:W1:Y:S01]  /*00a0*/  LDC.64 R22, c[0x0][0x380] ;  /* 0x0000e000ff167b82 */ /* 0x000e620000000a00 */
[----:B------:R-:W2:Y:S01]  /*00b0*/  LDCU UR6, c[0x0][0x390] ;  /* 0x00007200ff0677ac */ /* 0x000ea20008000800 */
[----:B------:R-:W3:Y:S06]  /*00c0*/  LDCU UR5, c[0x0][0x370] ;  /* 0x00006e00ff0577ac */ /* 0x000eec0008000800 */
[----:B------:R-:W4:Y:S01]  /*00d0*/  LDC.64 R20, c[0x0][0x388] ;  /* 0x0000e200ff147b82 */ /* 0x000f220000000a00 */
[----:B------:R-:W1:Y:S01]  /*00e0*/  LDCU UR8, c[0x0][0x394] ;  /* 0x00007280ff0877ac */ /* 0x000e620008000800 */
[----:B------:R-:W1:Y:S01]  /*00f0*/  LDCU.64 UR10, c[0x4][0x28] ;  /* 0x01000500ff0a77ac */ /* 0x000e620008000a00 */
[----:B0-----:R-:W-:Y:S01]  /*0100*/  UIADD3 UR4, UPT, UPT, UR4, -0x1, URZ ;  /* 0xffffffff04047890 */ /* 0x001fe2000fffe0ff */
[----:B--2---:R-:W0:Y:S01]  /*0110*/  F2F.F64.F32 R4, UR6 ;  /* 0x0000000600047d10 */ /* 0x004e220008201800 */
[----:B------:R-:W2:Y:S01]  /*0120*/  LDCU.64 UR6, c[0x0][0x358] ;  /* 0x00006b00ff0677ac */ /* 0x000ea20008000a00 */
[----:B---3--:R-:W-:-:S06]  /*0130*/  IMAD R0, R0, UR5, RZ ;  /* 0x0000000500007c24 */ /* 0x008fcc000f8e02ff */
[----:B------:R-:W3:Y:S01]  /*0140*/  I2F.F64 R6, UR4 ;  /* 0x0000000400067d12 */ /* 0x000ee20008201c00 */
[----:B0-----:R-:W-:-:S11]  /*0150*/  DADD R4, R4, R4 ;  /* 0x0000000004047229 */ /* 0x001fd60000000004 */
.L_x_21:
[----:B0--3--:R-:W0:Y:S01]  /*0160*/  MUFU.RCP64H R9, R7 ;  /* 0x0000000700097308 */ /* 0x009e220000001800 */
[----:B------:R-:W-:Y:S01]  /*0170*/  IMAD.MOV.U32 R8, RZ, RZ, 0x1 ;  /* 0x00000001ff087424 */ /* 0x000fe200078e00ff */
[----:B------:R-:W-:Y:S01]  /*0180*/  BSSY.RECONVERGENT B0, `(.L_x_17) ;  /* 0x0000014000007945 */ /* 0x000fe20003800200 */
[----:B-1----:R-:W-:-:S05]  /*0190*/  VIADD R2, R3, UR8 ;  /* 0x0000000803027c36 */ /* 0x002fca0008000000 */
[----:B------:R-:W1:Y:S01]  /*01a0*/  I2F.F64 R12, R2 ;  /* 0x00000002000c7312 */ /* 0x000e620000201c00 */
[----:B0-----:R-:W-:Y:S02]  /*01b0*/  DFMA R10, -R6, R8, 1 ;  /* 0x3ff00000060a742b */ /* 0x001fe40000000108 */
[----:B-1----:R-:W-:-:S06]  /*01c0*/  DMUL R12, R4, R12 ;  /* 0x0000000c040c7228 */ /* 0x002fcc0000000000 */
[----:B------:R-:W-:-:S08]  /*01d0*/  DFMA R10, R10, R10, R10 ;  /* 0x0000000a0a0a722b */ /* 0x000fd0000000000a */
[----:B------:R-:W-:Y:S01]  /*01e0*/  DFMA R10, R8, R10, R8 ;  /* 0x0000000a080a722b */ /* 0x000fe20000000008 */
[----:B------:R-:W-:-:S07]  /*01f0*/  FSETP.GEU.AND P1, PT, |R13|, 6.5827683646048100446e-37, PT ;  /* 0x036000000d00780b */ /* 0x000fce0003f2e200 */
[----:B------:R-:W-:-:S08]  /*0200*/  DFMA R8, -R6, R10, 1 ;  /* 0x3ff000000608742b */ /* 0x000fd0000000010a */
[----:B------:R-:W-:-:S08]  /*0210*/  DFMA R8, R10, R8, R10 ;  /* 0x000000080a08722b */ /* 0x000fd0000000000a */
[----:B------:R-:W-:-:S08]  /*0220*/  DMUL R10, R12, R8 ;  /* 0x000000080c0a7228 */ /* 0x000fd00000000000 */
[----:B------:R-:W-:-:S08]  /*0230*/  DFMA R14, -R6, R10, R12 ;  /* 0x0000000a060e722b */ /* 0x000fd0000000010c */
[----:B------:R-:W-:-:S10]  /*0240*/  DFMA R8, R8, R14, R10 ;  /* 0x0000000e0808722b */ /* 0x000fd4000000000a */
[----:B------:R-:W-:-:S05]  /*0250*/  FFMA R10, RZ, R7, R9 ;  /* 0x00000007ff0a7223 */ /* 0x000fca0000000009 */
[----:B------:R-:W-:-:S13]  /*0260*/  FSETP.GT.AND P0, PT, |R10|, 1.469367938527859385e-39, PT ;  /* 0x001000000a00780b */ /* 0x000fda0003f04200 */
[----:B------:R-:W-:Y:S05]  /*0270*/  @P0 BRA P1, `(.L_x_18) ;  /* 0x0000000000100947 */ /* 0x000fea0000800000 */
[----:B------:R-:W-:-:S07]  /*0280*/  MOV R2, 0x2a0 ;  /* 0x000002a000027802 */ /* 0x000fce0000000f00 */
[----:B--2-4-:R-:W-:Y:S05]  /*0290*/  CALL.REL.NOINC `($__internal_1_$__cuda_sm20_div_rn_f64_full) ;  /* 0x0000000400287944 */ /* 0x014fea0003c00000 */
[----:B------:R-:W-:Y:S02]  /*02a0*/  IMAD.MOV.U32 R8, RZ, RZ, R10 ;  /* 0x000000ffff087224 */ /* 0x000fe400078e000a */
[----:B------:R-:W-:-:S07]  /*02b0*/  IMAD.MOV.U32 R9, RZ, RZ, R11 ;  /* 0x000000ffff097224 */ /* 0x000fce00078e000b */
.L_x_18:
[----:B--2---:R-:W-:Y:S05]  /*02c0*/  BSYNC.RECONVERGENT B0 ;  /* 0x0000000000007941 */ /* 0x004fea0003800200 */
.L_x_17:
[----:B------:R-:W-:Y:S01]  /*02d0*/  DSETP.NEU.AND P0, PT, |R8|, +INF , PT ;  /* 0x7ff000000800742a */ /* 0x000fe20003f0d200 */
[----:B------:R-:W-:-:S13]  /*02e0*/  BSSY.RECONVERGENT B0, `(.L_x_19) ;  /* 0x000001a000007945 */ /* 0x000fda0003800200 */
[----:B------:R-:W-:Y:S01]  /*02f0*/  @!P0 DMUL R28, RZ, R8 ;  /* 0x00000008ff1c8228 */ /* 0x000fe20000000000 */
[----:B------:R-:W-:Y:S01]  /*0300*/  @!P0 IMAD.MOV.U32 R2, RZ, RZ, RZ ;  /* 0x000000ffff028224 */ /* 0x000fe200078e00ff */
[----:B------:R-:W-:Y:S09]  /*0310*/  @!P0 BRA `(.L_x_20) ;  /* 0x0000000000588947 */ /* 0x000ff20003800000 */
[----:B------:R-:W-:Y:S01]  /*0320*/  UMOV UR4, 0x6dc9c883 ;  /* 0x6dc9c88300047882 */ /* 0x000fe20000000000 */
[----:B------:R-:W-:Y:S01]  /*0330*/  UMOV UR5, 0x3fe45f30 ;  /* 0x3fe45f3000057882 */ /* 0x000fe20000000000 */
[C---:B------:R-:W-:Y:S02]  /*0340*/  DSETP.GE.AND P0, PT, |R8|.reuse, 2.14748364800000000000e+09, PT ;  /* 0x41e000000800742a */ /* 0x040fe40003f06200 */
[----:B------:R-:W-:Y:S01]  /*0350*/  DMUL R10, R8, UR4 ;  /* 0x00000004080a7c28 */ /* 0x000fe20008000000 */
[----:B------:R-:W-:Y:S01]  /*0360*/  UMOV UR4, 0x54442d18 ;  /* 0x54442d1800047882 */ /* 0x000fe20000000000 */
[----:B------:R-:W-:-:S04]  /*0370*/  UMOV UR5, 0x3ff921fb ;  /* 0x3ff921fb00057882 */ /* 0x000fc80000000000 */
[----:B------:R-:W0:Y:S08]  /*0380*/  F2I.F64 R2, R10 ;  /* 0x0000000a00027311 */ /* 0x000e300000301100 */
[----:B0-----:R-:W0:Y:S02]  /*0390*/  I2F.F64 R28, R2 ;  /* 0x00000002001c7312 */ /* 0x001e240000201c00 */
[----:B0-----:R-:W-:Y:S01]  /*03a0*/  DFMA R12, R28, -UR4, R8 ;  /* 0x800000041c0c7c2b */ /* 0x001fe20008000008 */
[----:B------:R-:W-:Y:S01]  /*03b0*/  UMOV UR4, 0x33145c00 ;  /* 0x33145c0000047882 */ /* 0x000fe20000000000 */
[----:B------:R-:W-:-:S06]  /*03c0*/  UMOV UR5, 0x3c91a626 ;  /* 0x3c91a62600057882 */ /* 0x000fcc0000000000 */
[----:B------:R-:W-:Y:S01]  /*03d0*/  DFMA R12, R28, -UR4, R12 ;  /* 0x800000041c0c7c2b */ /* 0x000fe2000800000c */
[----:B------:R-:W-:Y:S01]  /*03e0*/  UMOV UR4, 0x252049c0 ;  /* 0x252049c000047882 */ /* 0x000fe20000000000 */
[----:B------:R-:W-:-:S06]  /*03f0*/  UMOV UR5, 0x397b839a ;  /* 0x397b839a00057882 */ /* 0x000fcc0000000000 */
[----:B------:R-:W-:Y:S01]  /*0400*/  DFMA R28, R28, -UR4, R12 ;  /* 0x800000041c1c7c2b */ /* 0x000fe2000800000c */
[----:B------:R-:W-:Y:S10]  /*0410*/  @!P0 BRA `(.L_x_20) ;  /* 0x0000000000188947 */ /* 0x000ff40003800000 */
[----:B------:R-:W-:Y:S01]  /*0420*/  IMAD.MOV.U32 R16, RZ, RZ, R8 ;  /* 0x000000ffff107224 */ /* 0x000fe200078e0008 */
[----:B------:R-:W-:-:S07]  /*0430*/  MOV R2, 0x450 ;  /* 0x0000045000027802 */ /* 0x000fce0000000f00 */
[----:B----4-:R-:W-:Y:S05]  /*0440*/  CALL.REL.NOINC `($_Z21initialize_boundariesPfS_fiiii$__internal_trig_reduction_slowpathd) ;  /* 0x0000000800307944 */ /* 0x010fea0003c00000 */
[----:B------:R-:W-:Y:S02]  /*0450*/  IMAD.MOV.U32 R2, RZ, RZ, R10 ;  /* 0x000000ffff027224 */ /* 0x000fe400078e000a */
[----:B------:R-:W-:Y:S02]  /*0460*/  IMAD.MOV.U32 R28, RZ, RZ, R16 ;  /* 0x000000ffff1c7224 */ /* 0x000fe400078e0010 */
[----:B------:R-:W-:-:S07]  /*0470*/  IMAD.MOV.U32 R29, RZ, RZ, R17 ;  /* 0x000000ffff1d7224 */ /* 0x000fce00078e0011 */
.L_x_20:
[----:B------:R-:W-:Y:S05]  /*0480*/  BSYNC.RECONVERGENT B0 ;  /* 0x0000000000007941 */ /* 0x000fea0003800200 */
.L_x_19:
[----:B------:R-:W-:-:S05]  /*0490*/  IMAD.SHL.U32 R8, R2, 0x40, RZ ;  /* 0x0000004002087824 */ /* 0x000fca00078e00ff */
[----:B------:R-:W-:-:S04]  /*04a0*/  LOP3.LUT R8, R8, 0x40, RZ, 0xc0, !PT ;  /* 0x0000004008087812 */ /* 0x000fc800078ec0ff */
[----:B------:R-:W-:-:S05]  /*04b0*/  IADD3 R16, P0, PT, R8, UR10, RZ ;  /* 0x0000000a08107c10 */ /* 0x000fca000ff1e0ff */
[----:B------:R-:W-:-:S05]  /*04c0*/  IMAD.X R17, RZ, RZ, UR11, P0 ;  /* 0x0000000bff117e24 */ /* 0x000fca00080e06ff */
[----:B------:R-:W2:Y:S04]  /*04d0*/  LDG.E.128.CONSTANT R8, desc[UR6][R16.64] ;  /* 0x0000000610087981 */ /* 0x000ea8000c1e9d00 */
[----:B------:R-:W3:Y:S04]  /*04e0*/  LDG.E.128.CONSTANT R12, desc[UR6][R16.64+0x10] ;  /* 0x00001006100c7981 */ /* 0x000ee8000c1e9d00 */
[----:B------:R-:W5:Y:S01]  /*04f0*/  LDG.E.128.CONSTANT R16, desc[UR6][R16.64+0x20] ;  /* 0x0000200610107981 */ /* 0x000f62000c1e9d00 */
[----:B------:R-:W-:Y:S01]  /*0500*/  LOP3.LUT R24, R2, 0x1, RZ, 0xc0, !PT ;  /* 0x0000000102187812 */ /* 0x000fe200078ec0ff */
[----:B------:R-:W-:Y:S01]  /*0510*/  IMAD.MOV.U32 R25, RZ, RZ, 0x3da8ff83 ;  /* 0x3da8ff83ff197424 */ /* 0x000fe200078e00ff */
[----:B------:R-:W-:-:S02]  /*0520*/  DMUL R26, R28, R28 ;  /* 0x0000001c1c1a7228 */ /* 0x000fc40000000000 */
[----:B------:R-:W-:Y:S01]  /*0530*/  ISETP.NE.U32.AND P0, PT, R24, 0x1, PT ;  /* 0x000000011800780c */ /* 0x000fe20003f05070 */
[----:B------:R-:W-:-:S03]  /*0540*/  IMAD.MOV.U32 R24, RZ, RZ, 0x20fd8164 ;  /* 0x20fd8164ff187424 */ /* 0x000fc600078e00ff */
[----:B------:R-:W-:Y:S02]  /*0550*/  FSEL R25, -R25, 0.11223486810922622681, !P0 ;  /* 0x3de5db6519197808 */ /* 0x000fe40004000100 */
[----:B------:R-:W-:-:S06]  /*0560*/  FSEL R24, R24, -8.06006814911005101289e+34, !P0 ;  /* 0xf9785eba18187808 */ /* 0x000fcc0004000000 */
[----:B--2---:R-:W-:-:S08]  /*0570*/  DFMA R8, R26, R24, R8 ;  /* 0x000000181a08722b */ /* 0x004fd00000000008 */
[----:B------:R-:W-:-:S08]  /*0580*/  DFMA R8, R26, R8, R10 ;  /* 0x000000081a08722b */ /* 0x000fd0000000000a */
[----:B---3--:R-:W-:-:S08]  /*0590*/  DFMA R8, R26, R8, R12 ;  /* 0x000000081a08722b */ /* 0x008fd0000000000c */
[----:B------:R-:W-:-:S08]  /*05a0*/  DFMA R8, R26, R8, R14 ;  /* 0x000000081a08722b */ /* 0x000fd0000000000e */
[----:B-----5:R-:W-:-:S08]  /*05b0*/  DFMA R8, R26, R8, R16 ;  /* 0x000000081a08722b */ /* 0x020fd00000000010 */
[----:B------:R-:W-:-:S08]  /*05c0*/  DFMA R8, R26, R8, R18 ;  /* 0x000000081a08722b */ /* 0x000fd00000000012 */
[----:B------:R-:W-:Y:S02]  /*05d0*/  DFMA R28, R8, R28, R28 ;  /* 0x0000001c081c722b */ /* 0x000fe4000000001c */
[----:B------:R-:W-:Y:S01]  /*05e0*/  DFMA R26, R26, R8, 1 ;  /* 0x3ff000001a1a742b */ /* 0x000fe20000000008 */
[----:B------:R-:W0:Y:S09]  /*05f0*/  LDC.64 R8, c[0x0][0x398] ;  /* 0x0000e600ff087b82 */ /* 0x000e320000000a00 */
[----:B------:R-:W-:-:S02]  /*0600*/  FSEL R12, R26, R28, !P0 ;  /* 0x0000001c1a0c7208 */ /* 0x000fc40004000000 */
[----:B------:R-:W-:Y:S02]  /*0610*/  FSEL R13, R27, R29, !P0 ;  /* 0x0000001d1b0d7208 */ /* 0x000fe40004000000 */
[----:B------:R-:W-:-:S04]  /*0620*/  LOP3.LUT P0, RZ, R2, 0x2, RZ, 0xc0, !PT ;  /* 0x0000000202ff7812 */ /* 0x000fc8000780c0ff */
[----:B------:R-:W-:Y:S01]  /*0630*/  DADD R10, RZ, -R12 ;  /* 0x00000000ff0a7229 */ /* 0x000fe2000000080c */
[----:B0-----:R-:W-:-:S09]  /*0640*/  IMAD R15, R3, R8, RZ ;  /* 0x00000008030f7224 */ /* 0x001fd200078e02ff */
[----:B------:R-:W-:Y:S01]  /*0650*/  FSEL R19, R13, R11, !P0 ;  /* 0x0000000b0d137208 */ /* 0x000fe20004000000 */
[----:B------:R-:W-:Y:S01]  /*0660*/  IMAD.IADD R3, R0, 0x1, R3 ;  /* 0x0000000100037824 */ /* 0x000fe200078e0203 */
[----:B------:R-:W-:Y:S01]  /*0670*/  FSEL R18, R12, R10, !P0 ;  /* 0x0000000a0c127208 */ /* 0x000fe20004000000 */
[----:B----4-:R-:W-:-:S03]  /*0680*/  IMAD.WIDE R10, R15, 0x4, R20 ;  /* 0x000000040f0a7825 */ /* 0x010fc600078e0214 */
[----:B------:R-:W0:Y:S01]  /*0690*/  F2F.F32.F64 R19, R18 ;  /* 0x0000001200137310 */ /* 0x000e220000301000 */
[----:B------:R-:W-:Y:S01]  /*06a0*/  IMAD.WIDE R14, R15, 0x4, R22 ;  /* 0x000000040f0e7825 */ /* 0x000fe200078e0216 */
[----:B------:R-:W-:-:S03]  /*06b0*/  ISETP.GE.AND P0, PT, R3, R9, PT ;  /* 0x000000090300720c */ /* 0x000fc60003f06270 */
[----:B------:R-:W-:-:S04]  /*06c0*/  IMAD.WIDE R12, R8, 0x4, R10 ;  /* 0x00000004080c7825 */ /* 0x000fc800078e020a */
[----:B------:R-:W-:Y:S01]  /*06d0*/  IMAD.WIDE R16, R8, 0x4, R14 ;  /* 0x0000000408107825 */ /* 0x000fe200078e020e */
[----:B0-----:R0:W-:Y:S04]  /*06e0*/  STG.E desc[UR6][R10.64], R19 ;  /* 0x000000130a007986 */ /* 0x0011e8000c101906 */
[----:B------:R0:W-:Y:S04]  /*06f0*/  STG.E desc[UR6][R12.64+-0x4], R19 ;  /* 0xfffffc130c007986 */ /* 0x0001e8000c101906 */
[----:B------:R0:W-:Y:S04]  /*0700*/  STG.E desc[UR6][R14.64], R19 ;  /* 0x000000130e007986 */ /* 0x0001e8000c101906 */
[----:B------:R0:W-:Y:S01]  /*0710*/  STG.E desc[UR6][R16.64+-0x4], R19 ;  /* 0xfffffc1310007986 */ /* 0x0001e2000c101906 */
[----:B------:R-:W-:Y:S05]  /*0720*/  @!P0 BRA `(.L_x_21) ;  /* 0xfffffff8008c8947 */ /* 0x000fea000383ffff */
[----:B------:R-:W-:Y:S05]  /*0730*/  EXIT ;  /* 0x000000000000794d */ /* 0x000fea0003800000 */
        .weak           $__internal_1_$__cuda_sm20_div_rn_f64_full
        .type           $__internal_1_$__cuda_sm20_div_rn_f64_full,@function
        .size           $__internal_1_$__cuda_sm20_div_rn_f64_full,($_Z21initialize_boundariesPfS_fiiii$__internal_trig_reduction_slowpathd - $__internal_1_$__cuda_sm20_div_rn_f64_full)
$__internal_1_$__cuda_sm20_div_rn_f64_full:
[----:B------:R-:W-:Y:S01]  /*0740*/  FSETP.GEU.AND P2, PT, |R13|, 1.469367938527859385e-39, PT ;  /* 0x001000000d00780b */ /* 0x000fe20003f4e200 */
[----:B------:R-:W-:Y:S01]  /*0750*/  IMAD.MOV.U32 R14, RZ, RZ, R12 ;  /* 0x000000ffff0e7224 */ /* 0x000fe200078e000c */
[C---:B------:R-:W-:Y:S01]  /*0760*/  FSETP.GEU.AND P0, PT, |R7|.reuse, 1.469367938527859385e-39, PT ;  /* 0x001000000700780b */ /* 0x040fe20003f0e200 */
[----:B------:R-:W-:Y:S01]  /*0770*/  IMAD.MOV.U32 R16, RZ, RZ, 0x1 ;  /* 0x00000001ff107424 */ /* 0x000fe200078e00ff */
[----:B------:R-:W-:Y:S01]  /*0780*/  LOP3.LUT R10, R7, 0x800fffff, RZ, 0xc0, !PT ;  /* 0x800fffff070a7812 */ /* 0x000fe200078ec0ff */
[----:B------:R-:W-:Y:S01]  /*0790*/  BSSY.RECONVERGENT B1, `(.L_x_22) ;  /* 0x0000052000017945 */ /* 0x000fe20003800200 */
[----:B------:R-:W-:Y:S02]  /*07a0*/  LOP3.LUT R8, R13, 0x7ff00000, RZ, 0xc0, !PT ;  /* 0x7ff000000d087812 */ /* 0x000fe400078ec0ff */
[----:B------:R-:W-:Y:S01]  /*07b0*/  LOP3.LUT R11, R10, 0x3ff00000, RZ, 0xfc, !PT ;  /* 0x3ff000000a0b7812 */ /* 0x000fe200078efcff */
[----:B------:R-:W-:Y:S01]  /*07c0*/  IMAD.MOV.U32 R10, RZ, RZ, R6 ;  /* 0x000000ffff0a7224 */ /* 0x000fe200078e0006 */
[----:B------:R-:W-:-:S03]  /*07d0*/  LOP3.LUT R27, R7, 0x7ff00000, RZ, 0xc0, !PT ;  /* 0x7ff00000071b7812 */ /* 0x000fc600078ec0ff */
[----:B------:R-:W-:Y:S01]  /*07e0*/  @!P2 LOP3.LUT R9, R7, 0x7ff00000, RZ, 0xc0, !PT ;  /* 0x7ff000000709a812 */ /* 0x000fe200078ec0ff */
[----:B------:R-:W-:Y:S01]  /*07f0*/  @!P2 IMAD.MOV.U32 R18, RZ, RZ, RZ ;  /* 0x000000ffff12a224 */ /* 0x000fe200078e00ff */
[----:B------:R-:W-:Y:S01]  /*0800*/  @!P0 DMUL R10, R6, 8.98846567431157953865e+307 ;  /* 0x7fe00000060a8828 */ /* 0x000fe20000000000 */
[C---:B------:R-:W-:Y:S02]  /*0810*/  ISETP.GE.U32.AND P1, PT, R8.reuse, R27, PT ;  /* 0x0000001b0800720c */ /* 0x040fe40003f26070 */
[----:B------:R-:W-:Y:S01]  /*0820*/  @!P2 ISETP.GE.U32.AND P3, PT, R8, R9, PT ;  /* 0x000000090800a20c */ /* 0x000fe20003f66070 */
[----:B------:R-:W-:Y:S02]  /*0830*/  IMAD.MOV.U32 R9, RZ, RZ, 0x1ca00000 ;  /* 0x1ca00000ff097424 */ /* 0x000fe400078e00ff */
[----:B------:R-:W0:Y:S03]  /*0840*/  MUFU.RCP64H R17, R11 ;  /* 0x0000000b00117308 */ /* 0x000e260000001800 */
[----:B------:R-:W-:-:S02]  /*0850*/  @!P2 SEL R19, R9, 0x63400000, !P3 ;  /* 0x634000000913a807 */ /* 0x000fc40005800000 */
[----:B------:R-:W-:Y:S02]  /*0860*/  SEL R15, R9, 0x63400000, !P1 ;  /* 0x63400000090f7807 */ /* 0x000fe40004800000 */
[--C-:B------:R-:W-:Y:S02]  /*0870*/  @!P2 LOP3.LUT R19, R19, 0x80000000, R13.reuse, 0xf8, !PT ;  /* 0x800000001313a812 */ /* 0x100fe400078ef80d */
[----:B------:R-:W-:Y:S02]  /*0880*/  LOP3.LUT R15, R15, 0x800fffff, R13, 0xf8, !PT ;  /* 0x800fffff0f0f7812 */ /* 0x000fe400078ef80d */
[----:B------:R-:W-:Y:S02]  /*0890*/  @!P2 LOP3.LUT R19, R19, 0x100000, RZ, 0xfc, !PT ;  /* 0x001000001313a812 */ /* 0x000fe400078efcff */
[----:B------:R-:W-:-:S04]  /*08a0*/  @!P0 LOP3.LUT R27, R11, 0x7ff00000, RZ, 0xc0, !PT ;  /* 0x7ff000000b1b8812 */ /* 0x000fc800078ec0ff */
[----:B------:R-:W-:Y:S02]  /*08b0*/  @!P2 DFMA R14, R14, 2, -R18 ;  /* 0x400000000e0ea82b */ /* 0x000fe40000000812 */
[----:B0-----:R-:W-:-:S08]  /*08c0*/  DFMA R18, R16, -R10, 1 ;  /* 0x3ff000001012742b */ /* 0x001fd0000000080a */
[----:B------:R-:W-:-:S08]  /*08d0*/  DFMA R18, R18, R18, R18 ;  /* 0x000000121212722b */ /* 0x000fd00000000012 */
[----:B------:R-:W-:-:S08]  /*08e0*/  DFMA R18, R16, R18, R16 ;  /* 0x000000121012722b */ /* 0x000fd00000000010 */
[----:B------:R-:W-:-:S08]  /*08f0*/  DFMA R16, R18, -R10, 1 ;  /* 0x3ff000001210742b */ /* 0x000fd0000000080a */
[----:B------:R-:W-:-:S08]  /*0900*/  DFMA R16, R18, R16, R18 ;  /* 0x000000101210722b */ /* 0x000fd00000000012 */
[----:B------:R-:W-:-:S08]  /*0910*/  DMUL R18, R16, R14 ;  /* 0x0000000e10127228 */ /* 0x000fd00000000000 */
[----:B------:R-:W-:-:S08]  /*0920*/  DFMA R24, R18, -R10, R14 ;  /* 0x8000000a1218722b */ /* 0x000fd0000000000e */
[----:B------:R-:W-:Y:S01]  /*0930*/  DFMA R24, R16, R24, R18 ;  /* 0x000000181018722b */ /* 0x000fe20000000012 */
[----:B------:R-:W-:Y:S01]  /*0940*/  IMAD.MOV.U32 R16, RZ, RZ, R8 ;  /* 0x000000ffff107224 */ /* 0x000fe200078e0008 */
[----:B------:R-:W-:-:S05]  /*0950*/  @!P2 LOP3.LUT R16, R15, 0x7ff00000, RZ, 0xc0, !PT ;  /* 0x7ff000000f10a812 */ /* 0x000fca00078ec0ff */
[----:B------:R-:W-:-:S05]  /*0960*/  VIADD R17, R16, 0xffffffff ;  /* 0xffffffff10117836 */ /* 0x000fca0000000000 */
[----:B------:R-:W-:Y:S01]  /*0970*/  ISETP.GT.U32.AND P0, PT, R17, 0x7feffffe, PT ;  /* 0x7feffffe1100780c */ /* 0x000fe20003f04070 */
[----:B------:R-:W-:-:S05]  /*0980*/  VIADD R17, R27, 0xffffffff ;  /* 0xffffffff1b117836 */ /* 0x000fca0000000000 */
[----:B------:R-:W-:-:S13]  /*0990*/  ISETP.GT.U32.OR P0, PT, R17, 0x7feffffe, P0 ;  /* 0x7feffffe1100780c */ /* 0x000fda0000704470 */
[----:B------:R-:W-:Y:S05]  /*09a0*/  @P0 BRA `(.L_x_23) ;  /* 0x00000000006c0947 */ /* 0x000fea0003800000 */
[----:B------:R-:W-:-:S04]  /*09b0*/  LOP3.LUT R13, R7, 0x7ff00000, RZ, 0xc0, !PT ;  /* 0x7ff00000070d7812 */ /* 0x000fc800078ec0ff */
[CC--:B------:R-:W-:Y:S02]  /*09c0*/  VIADDMNMX R12, R8.reuse, -R13.reuse, 0xb9600000, !PT ;  /* 0xb9600000080c7446 */ /* 0x0c0fe4000780090d */
[----:B------:R-:W-:Y:S02]  /*09d0*/  ISETP.GE.U32.AND P0, PT, R8, R13, PT ;  /* 0x0000000d0800720c */ /* 0x000fe40003f06070 */
[----:B------:R-:W-:Y:S02]  /*09e0*/  VIMNMX R12, PT, PT, R12, 0x46a00000, PT ;  /* 0x46a000000c0c7848 */ /* 0x000fe40003fe0100 */
[----:B------:R-:W-:-:S05]  /*09f0*/  SEL R9, R9, 0x63400000, !P0 ;  /* 0x6340000009097807 */ /* 0x000fca0004000000 */
[----:B------:R-:W-:Y:S02]  /*0a00*/  IMAD.IADD R16, R12, 0x1, -R9 ;  /* 0x000000010c107824 */ /* 0x000fe400078e0a09 */
[----:B------:R-:W-:Y:S02]  /*0a10*/  IMAD.MOV.U32 R12, RZ, RZ, RZ ;  /* 0x000000ffff0c7224 */ /* 0x000fe400078e00ff */
[----:B------:R-:W-:-:S06]  /*0a20*/  VIADD R13, R16, 0x7fe00000 ;  /* 0x7fe00000100d7836 */ /* 0x000fcc0000000000 */
[----:B------:R-:W-:-:S10]  /*0a30*/  DMUL R8, R24, R12 ;  /* 0x0000000c18087228 */ /* 0x000fd40000000000 */
[----:B------:R-:W-:-:S13]  /*0a40*/  FSETP.GTU.AND P0, PT, |R9|, 1.469367938527859385e-39, PT ;  /* 0x001000000900780b */ /* 0x000fda0003f0c200 */
[----:B------:R-:W-:Y:S05]  /*0a50*/  @P0 BRA `(.L_x_24) ;  /* 0x0000000000940947 */ /* 0x000fea0003800000 */
[----:B------:R-:W-:-:S06]  /*0a60*/  DFMA R14, R24, -R10, R14 ;  /* 0x8000000a180e722b */ /* 0x000fcc000000000e */
[----:B------:R-:W-:-:S04]  /*0a70*/  IMAD.MOV.U32 R14, RZ, RZ, RZ ;  /* 0x000000ffff0e7224 */ /* 0x000fc800078e00ff */
[C---:B------:R-:W-:Y:S02]  /*0a80*/  FSETP.NEU.AND P0, PT, R15.reuse, RZ, PT ;  /* 0x000000ff0f00720b */ /* 0x040fe40003f0d000 */
[----:B------:R-:W-:-:S04]  /*0a90*/  LOP3.LUT R11, R15, 0x80000000, R7, 0x48, !PT ;  /* 0x800000000f0b7812 */ /* 0x000fc800078e4807 */
[----:B------:R-:W-:-:S07]  /*0aa0*/  LOP3.LUT R15, R11, R13, RZ, 0xfc, !PT ;  /* 0x0000000d0b0f7212 */ /* 0x000fce00078efcff */
[----:B------:R-:W-:Y:S05]  /*0ab0*/  @!P0 BRA `(.L_x_24) ;  /* 0x00000000007c8947 */ /* 0x000fea0003800000 */
[----:B------:R-:W-:Y:S01]  /*0ac0*/  IMAD.MOV R13, RZ, RZ, -R16 ;  /* 0x000000ffff0d7224 */ /* 0x000fe200078e0a10 */
[----:B------:R-:W-:Y:S01]  /*0ad0*/  DMUL.RP R14, R24, R14 ;  /* 0x0000000e180e7228 */ /* 0x000fe20000008000 */
[----:B------:R-:W-:-:S06]  /*0ae0*/  IMAD.MOV.U32 R12, RZ, RZ, RZ ;  /* 0x000000ffff0c7224 */ /* 0x000fcc00078e00ff */
[----:B------:R-:W-:-:S03]  /*0af0*/  DFMA R12, R8, -R12, R24 ;  /* 0x8000000c080c722b */ /* 0x000fc60000000018 */
[----:B------:R-:W-:-:S03]  /*0b00*/  LOP3.LUT R11, R15, R11, RZ, 0x3c, !PT ;  /* 0x0000000b0f0b7212 */ /* 0x000fc600078e3cff */
[----:B------:R-:W-:-:S04]  /*0b10*/  IADD3 R12, PT, PT, -R16, -0x43300000, RZ ;  /* 0xbcd00000100c7810 */ /* 0x000fc80007ffe1ff */
[----:B------:R-:W-:-:S04]  /*0b20*/  FSETP.NEU.AND P0, PT, |R13|, R12, PT ;  /* 0x0000000c0d00720b */ /* 0x000fc80003f0d200 */
[----:B------:R-:W-:Y:S02]  /*0b30*/  FSEL R8, R14, R8, !P0 ;  /* 0x000000080e087208 */ /* 0x000fe40004000000 */
[----:B------:R-:W-:Y:S01]  /*0b40*/  FSEL R9, R11, R9, !P0 ;  /* 0x000000090b097208 */ /* 0x000fe20004000000 */
[----:B------:R-:W-:Y:S06]  /*0b50*/  BRA `(.L_x_24) ;  /* 0x0000000000547947 */ /* 0x000fec0003800000 */
.L_x_23:
[----:B------:R-:W-:-:S14]  /*0b60*/  DSETP.NAN.AND P0, PT, R12, R12, PT ;  /* 0x0000000c0c00722a */ /* 0x000fdc0003f08000 */
[----:B------:R-:W-:Y:S05]  /*0b70*/  @P0 BRA `(.L_x_25) ;  /* 0x0000000000440947 */ /* 0x000fea0003800000 */
[----:B------:R-:W-:-:S14]  /*0b80*/  DSETP.NAN.AND P0, PT, R6, R6, PT ;  /* 0x000000060600722a */ /* 0x000fdc0003f08000 */
[----:B------:R-:W-:Y:S05]  /*0b90*/  @P0 BRA `(.L_x_26) ;  /* 0x0000000000300947 */ /* 0x000fea0003800000 */
[----:B------:R-:W-:Y:S01]  /*0ba0*/  ISETP.NE.AND P0, PT, R16, R27, PT ;  /* 0x0000001b1000720c */ /* 0x000fe20003f05270 */
[----:B------:R-:W-:Y:S02]  /*0bb0*/  IMAD.MOV.U32 R8, RZ, RZ, 0x0 ;  /* 0x00000000ff087424 */ /* 0x000fe400078e00ff */
[----:B------:R-:W-:-:S10]  /*0bc0*/  IMAD.MOV.U32 R9, RZ, RZ, -0x80000 ;  /* 0xfff80000ff097424 */ /* 0x000fd400078e00ff */
[----:B------:R-:W-:Y:S05]  /*0bd0*/  @!P0 BRA `(.L_x_24) ;  /* 0x0000000000348947 */ /* 0x000fea0003800000 */
[----:B------:R-:W-:Y:S02]  /*0be0*/  ISETP.NE.AND P0, PT, R16, 0x7ff00000, PT ;  /* 0x7ff000001000780c */ /* 0x000fe40003f05270 */
[----:B------:R-:W-:Y:S02]  /*0bf0*/  LOP3.LUT R9, R13, 0x80000000, R7, 0x48, !PT ;  /* 0x800000000d097812 */ /* 0x000fe400078e4807 */
[----:B------:R-:W-:-:S13]  /*0c00*/  ISETP.EQ.OR P0, PT, R27, RZ, !P0 ;  /* 0x000000ff1b00720c */ /* 0x000fda0004702670 */
[----:B------:R-:W-:Y:S01]  /*0c10*/  @P0 LOP3.LUT R10, R9, 0x7ff00000, RZ, 0xfc, !PT ;  /* 0x7ff00000090a0812 */ /* 0x000fe200078efcff */
[----:B------:R-:W-:Y:S02]  /*0c20*/  @!P0 IMAD.MOV.U32 R8, RZ, RZ, RZ ;  /* 0x000000ffff088224 */ /* 0x000fe400078e00ff */
[----:B------:R-:W-:Y:S02]  /*0c30*/  @P0 IMAD.MOV.U32 R8, RZ, RZ, RZ ;  /* 0x000000ffff080224 */ /* 0x000fe400078e00ff */
[----:B------:R-:W-:Y:S01]  /*0c40*/  @P0 IMAD.MOV.U32 R9, RZ, RZ, R10 ;  /* 0x000000ffff090224 */ /* 0x000fe200078e000a */
[----:B------:R-:W-:Y:S06]  /*0c50*/  BRA `(.L_x_24) ;  /* 0x0000000000147947 */ /* 0x000fec0003800000 */
.L_x_26:
[----:B------:R-:W-:Y:S01]  /*0c60*/  LOP3.LUT R9, R7, 0x80000, RZ, 0xfc, !PT ;  /* 0x0008000007097812 */ /* 0x000fe200078efcff */
[----:B------:R-:W-:Y:S01]  /*0c70*/  IMAD.MOV.U32 R8, RZ, RZ, R6 ;  /* 0x000000ffff087224 */ /* 0x000fe200078e0006 */
[----:B------:R-:W-:Y:S06]  /*0c80*/  BRA `(.L_x_24) ;  /* 0x0000000000087947 */ /* 0x000fec0003800000 */
.L_x_25:
[----:B------:R-:W-:Y:S01]  /*0c90*/  LOP3.LUT R9, R13, 0x80000, RZ, 0xfc, !PT ;  /* 0x000800000d097812 */ /* 0x000fe200078efcff */
[----:B------:R-:W-:-:S07]  /*0ca0*/  IMAD.MOV.U32 R8, RZ, RZ, R12 ;  /* 0x000000ffff087224 */ /* 0x000fce00078e000c */
.L_x_24:
[----:B------:R-:W-:Y:S05]  /*0cb0*/  BSYNC.RECONVERGENT B1 ;  /* 0x0000000000017941 */ /* 0x000fea0003800200 */
.L_x_22:
[----:B------:R-:W-:Y:S02]  /*0cc0*/  IMAD.MOV.U32 R10, RZ, RZ, R8 ;  /* 0x000000ffff0a7224 */ /* 0x000fe400078e0008 */
[----:B------:R-:W-:Y:S02]  /*0cd0*/  IMAD.MOV.U32 R11, RZ, RZ, R9 ;  /* 0x000000ffff0b7224 */ /* 0x000fe400078e0009 */
[----:B------:R-:W-:Y:S02]  /*0ce0*/  IMAD.MOV.U32 R8, RZ, RZ, R2 ;  /* 0x000000ffff087224 */ /* 0x000fe400078e0002 */
[----:B------:R-:W-:-:S04]  /*0cf0*/  IMAD.MOV.U32 R9, RZ, RZ, 0x0 ;  /* 0x00000000ff097424 */ /* 0x000fc800078e00ff */
[----:B------:R-:W-:Y:S05]  /*0d00*/  RET.REL.NODEC R8 `(_Z21initialize_boundariesPfS_fiiii) ;  /* 0xfffffff008bc7950 */ /* 0x000fea0003c3ffff */
        .type           $_Z21initialize_boundariesPfS_fiiii$__internal_trig_reduction_slowpathd,@function
        .size           $_Z21initialize_boundariesPfS_fiiii$__internal_trig_reduction_slowpathd,(.L_x_37 - $_Z21initialize_boundariesPfS_fiiii$__internal_trig_reduction_slowpathd)
$_Z21initialize_boundariesPfS_fiiii$__internal_trig_reduction_slowpathd:
[--C-:B------:R-:W-:Y:S01]  /*0d10*/  SHF.R.U32.HI R8, RZ, 0x14, R9.reuse ;  /* 0x00000014ff087819 */ /* 0x100fe20000011609 */
[----:B------:R-:W-:Y:S02]  /*0d20*/  IMAD.MOV.U32 R17, RZ, RZ, R9 ;  /* 0x000000ffff117224 */ /* 0x000fe400078e0009 */
[----:B------:R-:W-:Y:S01]  /*0d30*/  IMAD.MOV.U32 R10, RZ, RZ, RZ ;  /* 0x000000ffff0a7224 */ /* 0x000fe200078e00ff */
[----:B------:R-:W-:-:S04]  /*0d40*/  LOP3.LUT R11, R8, 0x7ff, RZ, 0xc0, !PT ;  /* 0x000007ff080b7812 */ /* 0x000fc800078ec0ff */
[----:B------:R-:W-:-:S13]  /*0d50*/  ISETP.NE.AND P0, PT, R11, 0x7ff, PT ;  /* 0x000007ff0b00780c */ /* 0x000fda0003f05270 */
[----:B------:R-:W-:Y:S05]  /*0d60*/  @!P0 BRA `(.L_x_27) ;  /* 0x0000000800448947 */ /* 0x000fea0003800000 */
[----:B------:R-:W-:Y:S01]  /*0d70*/  VIADD R11, R11, 0xfffffc00 ;  /* 0xfffffc000b0b7836 */ /* 0x000fe20000000000 */
[----:B------:R-:W-:Y:S01]  /*0d80*/  BSSY.RECONVERGENT B1, `(.L_x_28) ;  /* 0x000002e000017945 */ /* 0x000fe20003800200 */
[----:B------:R-:W-:-:S03]  /*0d90*/  CS2R R14, SRZ ;  /* 0x00000000000e7805 */ /* 0x000fc6000001ff00 */
[----:B------:R-:W-:Y:S02]  /*0da0*/  SHF.R.U32.HI R10, RZ, 0x6, R11 ;  /* 0x00000006ff0a7819 */ /* 0x000fe4000001160b */
[----:B------:R-:W-:Y:S02]  /*0db0*/  ISETP.GE.U32.AND P0, PT, R11, 0x80, PT ;  /* 0x000000800b00780c */ /* 0x000fe40003f06070 */
[C---:B------:R-:W-:Y:S02]  /*0dc0*/  IADD3 R11, PT, PT, -R10.reuse, 0x13, RZ ;  /* 0x000000130a0b7810 */ /* 0x040fe40007ffe1ff */
[----:B------:R-:W-:Y:S02]  /*0dd0*/  IADD3 R27, PT, PT, -R10, 0xf, RZ ;  /* 0x0000000f0a1b7810 */ /* 0x000fe40007ffe1ff */
[----:B------:R-:W-:-:S04]  /*0de0*/  SEL R11, R11, 0x12, P0 ;  /* 0x000000120b0b7807 */ /* 0x000fc80000000000 */
[----:B------:R-:W-:-:S13]  /*0df0*/  ISETP.GE.AND P0, PT, R27, R11, PT ;  /* 0x0000000b1b00720c */ /* 0x000fda0003f06270 */
[----:B------:R-:W-:Y:S05]  /*0e00*/  @P0 BRA `(.L_x_29) ;  /* 0x0000000000940947 */ /* 0x000fea0003800000 */
[----:B------:R-:W0:Y:S01]  /*0e10*/  LDC.64 R12, c[0x0][0x358] ;  /* 0x0000d600ff0c7b82 */ /* 0x000e220000000a00 */
[C---:B------:R-:W-:Y:S01]  /*0e20*/  SHF.L.U64.HI R19, R16.reuse, 0xb, R17 ;  /* 0x0000000b10137819 */ /* 0x040fe20000010211 */
[----:B------:R-:W-:Y:S01]  /*0e30*/  BSSY.RECONVERGENT B2, `(.L_x_30) ;  /* 0x0000021000027945 */ /* 0x000fe20003800200 */
[----:B------:R-:W-:Y:S01]  /*0e40*/  IMAD.SHL.U32 R25, R16, 0x800, RZ ;  /* 0x0000080010197824 */ /* 0x000fe200078e00ff */
[----:B------:R-:W-:Y:S01]  /*0e50*/  IADD3 R24, PT, PT, RZ, -R10, -R11 ;  /* 0x8000000aff187210 */ /* 0x000fe20007ffe80b */
[----:B------:R-:W-:Y:S01]  /*0e60*/  IMAD.MOV.U32 R18, RZ, RZ, RZ ;  /* 0x000000ffff127224 */ /* 0x000fe200078e00ff */
[----:B------:R-:W-:Y:S02]  /*0e70*/  CS2R R14, SRZ ;  /* 0x00000000000e7805 */ /* 0x000fe4000001ff00 */
[----:B------:R-:W-:-:S07]  /*0e80*/  LOP3.LUT R19, R19, 0x80000000, RZ, 0xfc, !PT ;  /* 0x8000000013137812 */ /* 0x000fce00078efcff */
.L_x_31:
[----:B------:R-:W1:Y:S01]  /*0e90*/  LDC.64 R16, c[0x4][0x20] ;  /* 0x01000800ff107b82 */ /* 0x000e620000000a00 */
[----:B0-----:R-:W-:Y:S02]  /*0ea0*/  R2UR UR4, R12 ;  /* 0x000000000c0472ca */ /* 0x001fe400000e0000 */
[----:B------:R-:W-:Y:S01]  /*0eb0*/  R2UR UR5, R13 ;  /* 0x000000000d0572ca */ /* 0x000fe200000e0000 */
[----:B-1----:R-:W-:-:S12]  /*0ec0*/  IMAD.WIDE R16, R27, 0x8, R16 ;  /* 0x000000081b107825 */ /* 0x002fd800078e0210 */
[----:B------:R-:W2:Y:S01]  /*0ed0*/  LDG.E.64.CONSTANT R16, desc[UR4][R16.64] ;  /* 0x0000000410107981 */ /* 0x000ea2000c1e9b00 */
[----:B------:R-:W-:Y:S02]  /*0ee0*/  VIADD R24, R24, 0x1 ;  /* 0x0000000118187836 */ /* 0x000fe40000000000 */
[----:B------:R-:W-:Y:S02]  /*0ef0*/  VIADD R27, R27, 0x1 ;  /* 0x000000011b1b7836 */ /* 0x000fe40000000000 */
[----:B--2---:R-:W-:-:S04]  /*0f00*/  IMAD.WIDE.U32 R14, P2, R16, R25, R14 ;  /* 0x00000019100e7225 */ /* 0x004fc8000784000e */
[----:B------:R-:W-:Y:S02]  /*0f10*/  IMAD R29, R16, R19, RZ ;  /* 0x00000013101d7224 */ /* 0x000fe400078e02ff */
[C---:B------:R-:W-:Y:S02]  /*0f20*/  IMAD R26, R17.reuse, R25, RZ ;  /* 0x00000019111a7224 */ /* 0x040fe400078e02ff */
[----:B------:R-:W-:Y:S01]  /*0f30*/  IMAD R28, R17, R19, RZ ;  /* 0x00000013111c7224 */ /* 0x000fe200078e02ff */
[----:B------:R-:W-:Y:S01]  /*0f40*/  IADD3 R15, P0, PT, R29, R15, RZ ;  /* 0x0000000f1d0f7210 */ /* 0x000fe20007f1e0ff */
[C---:B------:R-:W-:Y:S02]  /*0f50*/  IMAD R29, R18.reuse, 0x8, R1 ;  /* 0x00000008121d7824 */ /* 0x040fe400078e0201 */
[----:B------:R-:W-:Y:S01]  /*0f60*/  VIADD R18, R18, 0x1 ;  /* 0x0000000112127836 */ /* 0x000fe20000000000 */
[----:B------:R-:W-:Y:S01]  /*0f70*/  IADD3 R15, P1, PT, R26, R15, RZ ;  /* 0x0000000f1a0f7210 */ /* 0x000fe20007f3e0ff */
[----:B------:R-:W-:-:S04]  /*0f80*/  IMAD.HI.U32 R26, R16, R19, RZ ;  /* 0x00000013101a7227 */ /* 0x000fc800078e00ff */
[----:B------:R-:W-:Y:S01]  /*0f90*/  IMAD.X R16, RZ, RZ, R26, P2 ;  /* 0x000000ffff107224 */ /* 0x000fe200010e061a */
[----:B------:R0:W-:Y:S01]  /*0fa0*/  STL.64 [R29], R14 ;  /* 0x0000000e1d007387 */ /* 0x0001e20000100a00 */
[----:B------:R-:W-:-:S05]  /*0fb0*/  IMAD.HI.U32 R26, R17, R25, RZ ;  /* 0x00000019111a7227 */ /* 0x000fca00078e00ff */
[----:B------:R-:W-:Y:S01]  /*0fc0*/  IADD3.X R16, P0, PT, R26, R16, RZ, P0, !PT ;  /* 0x000000101a107210 */ /* 0x000fe2000071e4ff */
[----:B------:R-:W-:-:S03]  /*0fd0*/  IMAD.HI.U32 R26, R17, R19, RZ ;  /* 0x00000013111a7227 */ /* 0x000fc600078e00ff */
[----:B------:R-:W-:Y:S01]  /*0fe0*/  IADD3.X R17, P1, PT, R28, R16, RZ, P1, !PT ;  /* 0x000000101c117210 */ /* 0x000fe20000f3e4ff */
[----:B------:R-:W-:Y:S01]  /*0ff0*/  IMAD.X R16, RZ, RZ, R26, P0 ;  /* 0x000000ffff107224 */ /* 0x000fe200000e061a */
[----:B------:R-:W-:-:S03]  /*1000*/  ISETP.NE.AND P0, PT, R24, -0xf, PT ;  /* 0xfffffff11800780c */ /* 0x000fc60003f05270 */
[----:B0-----:R-:W-:Y:S02]  /*1010*/  IMAD.X R15, RZ, RZ, R16, P1 ;  /* 0x000000ffff0f7224 */ /* 0x001fe400008e0610 */
[----:B------:R-:W-:-:S08]  /*1020*/  IMAD.MOV.U32 R14, RZ, RZ, R17 ;  /* 0x000000ffff0e7224 */ /* 0x000fd000078e0011 */
[----:B------:R-:W-:Y:S05]  /*1030*/  @P0 BRA `(.L_x_31) ;  /* 0xfffffffc00940947 */ /* 0x000fea000383ffff */
[----:B------:R-:W-:Y:S05]  /*1040*/  BSYNC.RECONVERGENT B2 ;  /* 0x0000000000027941 */ /* 0x000fea0003800200 */
.L_x_30:
[----:B------:R-:W-:-:S07]  /*1050*/  IMAD.MOV.U32 R27, RZ, RZ, R11 ;  /* 0x000000ffff1b7224 */ /* 0x000fce00078e000b */
.L_x_29:
[----:B------:R-:W-:Y:S05]  /*1060*/  BSYNC.RECONVERGENT B1 ;  /* 0x0000000000017941 */ /* 0x000fea0003800200 */
.L_x_28:
[----:B------:R-:W-:Y:S01]  /*1070*/  LOP3.LUT P0, R18, R8, 0x3f, RZ, 0xc0, !PT ;  /* 0x0000003f08127812 */ /* 0x000fe2000780c0ff */
[----:B------:R-:W-:-:S04]  /*1080*/  IMAD.IADD R10, R10, 0x1, R27 ;  /* 0x000000010a0a7824 */ /* 0x000fc800078e021b */
[----:B------:R-:W-:-:S05]  /*1090*/  IMAD.U32 R26, R10, 0x8, R1 ;  /* 0x000000080a1a7824 */ /* 0x000fca00078e0001 */
[----:B------:R0:W-:Y:S04]  /*10a0*/  STL.64 [R26+-0x78], R14 ;  /* 0xffff880e1a007387 */ /* 0x0001e80000100a00 */
[----:B------:R-:W2:Y:S04]  /*10b0*/  @P0 LDL.64 R24, [R1+0x8] ;  /* 0x0000080001180983 */ /* 0x000ea80000100a00 */
[----:B------:R-:W3:Y:S04]  /*10c0*/  LDL.64 R12, [R1+0x10] ;  /* 0x00001000010c7983 */ /* 0x000ee80000100a00 */
[----:B------:R-:W4:Y:S01]  /*10d0*/  LDL.64 R10, [R1+0x18] ;  /* 0x00001800010a7983 */ /* 0x000f220000100a00 */
[----:B------:R-:W-:Y:S01]  /*10e0*/  @P0 LOP3.LUT R8, R18, 0x3f, RZ, 0x3c, !PT ;  /* 0x0000003f12080812 */ /* 0x000fe200078e3cff */
[----:B------:R-:W-:Y:S01]  /*10f0*/  BSSY.RECONVERGENT B1, `(.L_x_32) ;  /* 0x0000034000017945 */ /* 0x000fe20003800200 */
[----:B--2---:R-:W-:-:S02]  /*1100*/  @P0 SHF.R.U64 R17, R24, 0x1, R25 ;  /* 0x0000000118110819 */ /* 0x004fc40000001219 */
[----:B------:R-:W-:Y:S02]  /*1110*/  @P0 SHF.R.U32.HI R19, RZ, 0x1, R25 ;  /* 0x00000001ff130819 */ /* 0x000fe40000011619 */
[C---:B---3--:R-:W-:Y:S02]  /*1120*/  @P0 SHF.L.U32 R25, R12.reuse, R18, RZ ;  /* 0x000000120c190219 */ /* 0x048fe400000006ff */
[----:B0-----:R-:W-:Y:S02]  /*1130*/  @P0 SHF.R.U64 R14, R17, R8, R19 ;  /* 0x00000008110e0219 */ /* 0x001fe40000001213 */
[--C-:B------:R-:W-:Y:S02]  /*1140*/  @P0 SHF.R.U32.HI R29, RZ, 0x1, R13.reuse ;  /* 0x00000001ff1d0819 */ /* 0x100fe4000001160d */
[C-C-:B------:R-:W-:Y:S02]  /*1150*/  @P0 SHF.R.U64 R27, R12.reuse, 0x1, R13.reuse ;  /* 0x000000010c1b0819 */ /* 0x140fe4000000120d */
[----:B------:R-:W-:-:S02]  /*1160*/  @P0 SHF.L.U64.HI R16, R12, R18, R13 ;  /* 0x000000120c100219 */ /* 0x000fc4000001020d */
[----:B------:R-:W-:Y:S02]  /*1170*/  @P0 SHF.R.U32.HI R15, RZ, R8, R19 ;  /* 0x00000008ff0f0219 */ /* 0x000fe40000011613 */
[----:B------:R-:W-:Y:S02]  /*1180*/  @P0 LOP3.LUT R12, R25, R14, RZ, 0xfc, !PT ;  /* 0x0000000e190c0212 */ /* 0x000fe400078efcff */
[----:B----4-:R-:W-:Y:S02]  /*1190*/  @P0 SHF.L.U32 R17, R10, R18, RZ ;  /* 0x000000120a110219 */ /* 0x010fe400000006ff */
[----:B------:R-:W-:Y:S01]  /*11a0*/  @P0 SHF.R.U64 R24, R27, R8, R29 ;  /* 0x000000081b180219 */ /* 0x000fe2000000121d */
[----:B------:R-:W-:Y:S01]  /*11b0*/  IMAD.SHL.U32 R14, R12, 0x4, RZ ;  /* 0x000000040c0e7824 */ /* 0x000fe200078e00ff */
[----:B------:R-:W-:Y:S02]  /*11c0*/  @P0 LOP3.LUT R13, R16, R15, RZ, 0xfc, !PT ;  /* 0x0000000f100d0212 */ /* 0x000fe400078efcff */
[----:B------:R-:W-:-:S02]  /*11d0*/  @P0 SHF.L.U64.HI R15, R10, R18, R11 ;  /* 0x000000120a0f0219 */ /* 0x000fc4000001020b */
[----:B------:R-:W-:Y:S02]  /*11e0*/  @P0 SHF.R.U32.HI R8, RZ, R8, R29 ;  /* 0x00000008ff080219 */ /* 0x000fe4000001161d */
[----:B------:R-:W-:Y:S02]  /*11f0*/  @P0 LOP3.LUT R10, R17, R24, RZ, 0xfc, !PT ;  /* 0x00000018110a0212 */ /* 0x000fe400078efcff */
[----:B------:R-:W-:Y:S02]  /*1200*/  SHF.L.U64.HI R12, R12, 0x2, R13 ;  /* 0x000000020c0c7819 */ /* 0x000fe4000001020d */
[----:B------:R-:W-:Y:S02]  /*1210*/  @P0 LOP3.LUT R11, R15, R8, RZ, 0xfc, !PT ;  /* 0x000000080f0b0212 */ /* 0x000fe400078efcff */
[----:B------:R-:W-:Y:S02]  /*1220*/  SHF.L.W.U32.HI R13, R13, 0x2, R10 ;  /* 0x000000020d0d7819 */ /* 0x000fe40000010e0a */
[----:B------:R-:W-:-:S02]  /*1230*/  IADD3 RZ, P0, PT, RZ, -R14, RZ ;  /* 0x8000000effff7210 */ /* 0x000fc40007f1e0ff */
[----:B------:R-:W-:Y:S02]  /*1240*/  LOP3.LUT R8, RZ, R12, RZ, 0x33, !PT ;  /* 0x0000000cff087212 */ /* 0x000fe400078e33ff */
[----:B------:R-:W-:Y:S02]  /*1250*/  SHF.L.W.U32.HI R10, R10, 0x2, R11 ;  /* 0x000000020a0a7819 */ /* 0x000fe40000010e0b */
[----:B------:R-:W-:Y:S02]  /*1260*/  LOP3.LUT R15, RZ, R13, RZ, 0x33, !PT ;  /* 0x0000000dff0f7212 */ /* 0x000fe400078e33ff */
[----:B------:R-:W-:Y:S02]  /*1270*/  IADD3.X R17, P0, PT, RZ, R8, RZ, P0, !PT ;  /* 0x00000008ff117210 */ /* 0x000fe4000071e4ff */
[----:B------:R-:W-:Y:S02]  /*1280*/  LOP3.LUT R8, RZ, R10, RZ, 0x33, !PT ;  /* 0x0000000aff087212 */ /* 0x000fe400078e33ff */
[----:B------:R-:W-:-:S02]  /*1290*/  IADD3.X R16, P1, PT, RZ, R15, RZ, P0, !PT ;  /* 0x0000000fff107210 */ /* 0x000fc4000073e4ff */
[----:B------:R-:W-:-:S03]  /*12a0*/  ISETP.GT.U32.AND P2, PT, R13, -0x1, PT ;  /* 0xffffffff0d00780c */ /* 0x000fc60003f44070 */
[----:B------:R-:W-:Y:S01]  /*12b0*/  IMAD.X R15, RZ, RZ, R8, P1 ;  /* 0x000000ffff0f7224 */ /* 0x000fe200008e0608 */
[----:B------:R-:W-:-:S04]  /*12c0*/  ISETP.GT.AND.EX P0, PT, R10, -0x1, PT, P2 ;  /* 0xffffffff0a00780c */ /* 0x000fc80003f04320 */
[----:B------:R-:W-:Y:S02]  /*12d0*/  SEL R8, R10, R15, P0 ;  /* 0x0000000f0a087207 */ /* 0x000fe40000000000 */
[----:B------:R-:W-:Y:S02]  /*12e0*/  SEL R19, R13, R16, P0 ;  /* 0x000000100d137207 */ /* 0x000fe40000000000 */
[----:B------:R-:W-:Y:S02]  /*12f0*/  ISETP.NE.U32.AND P1, PT, R8, RZ, PT ;  /* 0x000000ff0800720c */ /* 0x000fe40003f25070 */
[----:B------:R-:W-:Y:S02]  /*1300*/  SEL R17, R12, R17, P0 ;  /* 0x000000110c117207 */ /* 0x000fe40000000000 */
[----:B------:R-:W-:Y:S01]  /*1310*/  SEL R13, R19, R8, !P1 ;  /* 0x00000008130d7207 */ /* 0x000fe20004800000 */
[----:B------:R-:W-:-:S05]  /*1320*/  @!P0 IMAD.MOV R14, RZ, RZ, -R14 ;  /* 0x000000ffff0e8224 */ /* 0x000fca00078e0a0e */
[----:B------:R-:W0:Y:S02]  /*1330*/  FLO.U32 R13, R13 ;  /* 0x0000000d000d7300 */ /* 0x000e2400000e0000 */
[C---:B0-----:R-:W-:Y:S02]  /*1340*/  IADD3 R16, PT, PT, -R13.reuse, 0x1f, RZ ;  /* 0x0000001f0d107810 */ /* 0x041fe40007ffe1ff */
[----:B------:R-:W-:-:S03]  /*1350*/  IADD3 R15, PT, PT, -R13, 0x3f, RZ ;  /* 0x0000003f0d0f7810 */ /* 0x000fc60007ffe1ff */
[----:B------:R-:W-:-:S05]  /*1360*/  @P1 IMAD.MOV R15, RZ, RZ, R16 ;  /* 0x000000ffff0f1224 */ /* 0x000fca00078e0210 */
[----:B------:R-:W-:-:S13]  /*1370*/  ISETP.NE.AND P1, PT, R15, RZ, PT ;  /* 0x000000ff0f00720c */ /* 0x000fda0003f25270 */
[----:B------:R-:W-:Y:S05]  /*1380*/  @!P1 BRA `(.L_x_33) ;  /* 0x0000000000289947 */ /* 0x000fea0003800000 */
[C---:B------:R-:W-:Y:S02]  /*1390*/  LOP3.LUT R12, R15.reuse, 0x3f, RZ, 0xc0, !PT ;  /* 0x0000003f0f0c7812 */ /* 0x040fe400078ec0ff */
[--C-:B------:R-:W-:Y:S02]  /*13a0*/  SHF.R.U64 R14, R14, 0x1, R17.reuse ;  /* 0x000000010e0e7819 */ /* 0x100fe40000001211 */
[----:B------:R-:W-:Y:S02]  /*13b0*/  SHF.R.U32.HI R16, RZ, 0x1, R17 ;  /* 0x00000001ff107819 */ /* 0x000fe40000011611 */
[----:B------:R-:W-:Y:S02]  /*13c0*/  LOP3.LUT R13, R15, 0x3f, RZ, 0xc, !PT ;  /* 0x0000003f0f0d7812 */ /* 0x000fe400078e0cff */
[CC--:B------:R-:W-:Y:S02]  /*13d0*/  SHF.L.U64.HI R17, R19.reuse, R12.reuse, R8 ;  /* 0x0000000c13117219 */ /* 0x0c0fe40000010208 */
[----:B------:R-:W-:-:S02]  /*13e0*/  SHF.L.U32 R12, R19, R12, RZ ;  /* 0x0000000c130c7219 */ /* 0x000fc400000006ff */
[-CC-:B------:R-:W-:Y:S02]  /*13f0*/  SHF.R.U64 R19, R14, R13.reuse, R16.reuse ;  /* 0x0000000d0e137219 */ /* 0x180fe40000001210 */
[----:B------:R-:W-:Y:S02]  /*1400*/  SHF.R.U32.HI R8, RZ, R13, R16 ;  /* 0x0000000dff087219 */ /* 0x000fe40000011610 */
[----:B------:R-:W-:Y:S02]  /*1410*/  LOP3.LUT R19, R12, R19, RZ, 0xfc, !PT ;  /* 0x000000130c137212 */ /* 0x000fe400078efcff */
[----:B------:R-:W-:-:S07]  /*1420*/  LOP3.LUT R8, R17, R8, RZ, 0xfc, !PT ;  /* 0x0000000811087212 */ /* 0x000fce00078efcff */
.L_x_33:
[----:B------:R-:W-:Y:S05]  /*1430*/  BSYNC.RECONVERGENT B1 ;  /* 0x0000000000017941 */ /* 0x000fea0003800200 */
.L_x_32:
[----:B------:R-:W-:-:S04]  /*1440*/  IMAD.WIDE.U32 R16, R19, 0x2168c235, RZ ;  /* 0x2168c23513107825 */ /* 0x000fc800078e00ff */
[----:B------:R-:W-:Y:S01]  /*1450*/  IMAD.MOV.U32 R12, RZ, RZ, R17 ;  /* 0x000000ffff0c7224 */ /* 0x000fe200078e0011 */
[----:B------:R-:W-:Y:S01]  /*1460*/  IADD3 RZ, P1, PT, R16, R16, RZ ;  /* 0x0000001010ff7210 */ /* 0x000fe20007f3e0ff */
[----:B------:R-:W-:Y:S02]  /*1470*/  IMAD.MOV.U32 R13, RZ, RZ, RZ ;  /* 0x000000ffff0d7224 */ /* 0x000fe400078e00ff */
[----:B------:R-:W-:-:S04]  /*1480*/  IMAD.HI.U32 R14, R8, -0x36f0255e, RZ ;  /* 0xc90fdaa2080e7827 */ /* 0x000fc800078e00ff */
[----:B------:R-:W-:-:S04]  /*1490*/  IMAD.WIDE.U32 R12, R19, -0x36f0255e, R12 ;  /* 0xc90fdaa2130c7825 */ /* 0x000fc800078e000c */
[C---:B------:R-:W-:Y:S02]  /*14a0*/  IMAD R17, R8.reuse, -0x36f0255e, RZ ;  /* 0xc90fdaa208117824 */ /* 0x040fe400078e02ff */
[----:B------:R-:W-:-:S04]  /*14b0*/  IMAD.WIDE.U32 R12, P2, R8, 0x2168c235, R12 ;  /* 0x2168c235080c7825 */ /* 0x000fc8000784000c */
[----:B------:R-:W-:Y:S01]  /*14c0*/  IMAD.X R8, RZ, RZ, R14, P2 ;  /* 0x000000ffff087224 */ /* 0x000fe200010e060e */
[----:B------:R-:W-:Y:S02]  /*14d0*/  IADD3 R13, P2, PT, R17, R13, RZ ;  /* 0x0000000d110d7210 */ /* 0x000fe40007f5e0ff */
[----:B------:R-:W-:Y:S02]  /*14e0*/  IADD3.X RZ, P1, PT, R12, R12, RZ, P1, !PT ;  /* 0x0000000c0cff7210 */ /* 0x000fe40000f3e4ff */
[C---:B------:R-:W-:Y:S01]  /*14f0*/  ISETP.GT.U32.AND P3, PT, R13.reuse, RZ, PT ;  /* 0x000000ff0d00720c */ /* 0x040fe20003f64070 */
[----:B------:R-:W-:Y:S01]  /*1500*/  IMAD.X R8, RZ, RZ, R8, P2 ;  /* 0x000000ffff087224 */ /* 0x000fe200010e0608 */
[----:B------:R-:W-:-:S04]  /*1510*/  IADD3.X R12, P2, PT, R13, R13, RZ, P1, !PT ;  /* 0x0000000d0d0c7210 */ /* 0x000fc80000f5e4ff */
[C---:B------:R-:W-:Y:S01]  /*1520*/  ISETP.GT.AND.EX P1, PT, R8.reuse, RZ, PT, P3 ;  /* 0x000000ff0800720c */ /* 0x040fe20003f24330 */
[----:B------:R-:W-:-:S03]  /*1530*/  IMAD.X R17, R8, 0x1, R8, P2 ;  /* 0x0000000108117824 */ /* 0x000fc600010e0608 */
[----:B------:R-:W-:Y:S02]  /*1540*/  SEL R12, R12, R13, P1 ;  /* 0x0000000d0c0c7207 */ /* 0x000fe40000800000 */
[----:B------:R-:W-:Y:S02]  /*1550*/  SEL R13, R17, R8, P1 ;  /* 0x00000008110d7207 */ /* 0x000fe40000800000 */
[----:B------:R-:W-:Y:S02]  /*1560*/  IADD3 R16, P2, PT, R12, 0x1, RZ ;  /* 0x000000010c107810 */ /* 0x000fe40007f5e0ff */
[----:B------:R-:W-:Y:S02]  /*1570*/  SEL R8, RZ, 0xffffffff, !P1 ;  /* 0xffffffffff087807 */ /* 0x000fe40004800000 */
[----:B------:R-:W-:Y:S01]  /*1580*/  LOP3.LUT P1, R9, R9, 0x80000000, RZ, 0xc0, !PT ;  /* 0x8000000009097812 */ /* 0x000fe2000782c0ff */
[----:B------:R-:W-:Y:S02]  /*1590*/  IMAD.X R13, RZ, RZ, R13, P2 ;  /* 0x000000ffff0d7224 */ /* 0x000fe400010e060d */
[----:B------:R-:W-:Y:S01]  /*15a0*/  IMAD.IADD R8, R8, 0x1, -R15 ;  /* 0x0000000108087824 */ /* 0x000fe200078e0a0f */
[----:B------:R-:W-:-:S02]  /*15b0*/  SHF.R.U32.HI R15, RZ, 0x1e, R11 ;  /* 0x0000001eff0f7819 */ /* 0x000fc4000001160b */
[----:B------:R-:W-:Y:S01]  /*15c0*/  SHF.R.U64 R16, R16, 0xa, R13 ;  /* 0x0000000a10107819 */ /* 0x000fe2000000120d */
[----:B------:R-:W-:Y:S01]  /*15d0*/  IMAD.SHL.U32 R8, R8, 0x100000, RZ ;  /* 0x0010000008087824 */ /* 0x000fe200078e00ff */
[----:B------:R-:W-:Y:S02]  /*15e0*/  LEA.HI R10, R10, R15, RZ, 0x1 ;  /* 0x0000000f0a0a7211 */ /* 0x000fe400078f08ff */
[----:B------:R-:W-:Y:S02]  /*15f0*/  IADD3 R16, P2, PT, R16, 0x1, RZ ;  /* 0x0000000110107810 */ /* 0x000fe40007f5e0ff */
[----:B------:R-:W-:Y:S01]  /*1600*/  @!P0 LOP3.LUT R9, R9, 0x80000000, RZ, 0x3c, !PT ;  /* 0x8000000009098812 */ /* 0x000fe200078e3cff */
[----:B------:R-:W-:Y:S01]  /*1610*/  @P1 IMAD.MOV R10, RZ, RZ, -R10 ;  /* 0x000000ffff0a1224 */ /* 0x000fe200078e0a0a */
[----:B------:R-:W-:-:S04]  /*1620*/  LEA.HI.X R13, R13, RZ, RZ, 0x16, P2 ;  /* 0x000000ff0d0d7211 */ /* 0x000fc800010fb4ff */
[--C-:B------:R-:W-:Y:S02]  /*1630*/  SHF.R.U64 R16, R16, 0x1, R13.reuse ;  /* 0x0000000110107819 */ /* 0x100fe4000000120d */
[----:B------:R-:W-:Y:S02]  /*1640*/  SHF.R.U32.HI R11, RZ, 0x1, R13 ;  /* 0x00000001ff0b7819 */ /* 0x000fe4000001160d */
[----:B------:R-:W-:-:S04]  /*1650*/  IADD3 R16, P2, P3, RZ, RZ, R16 ;  /* 0x000000ffff107210 */ /* 0x000fc80007b5e010 */
[----:B------:R-:W-:-:S04]  /*1660*/  IADD3.X R8, PT, PT, R8, 0x3fe00000, R11, P2, P3 ;  /* 0x3fe0000008087810 */ /* 0x000fc800017e640b */
[----:B------:R-:W-:-:S07]  /*1670*/  LOP3.LUT R17, R8, R9, RZ, 0xfc, !PT ;  /* 0x0000000908117212 */ /* 0x000fce00078efcff */
.L_x_27:
[----:B------:R-:W-:Y:S02]  /*1680*/  IMAD.MOV.U32 R8, RZ, RZ, R2 ;  /* 0x000000ffff087224 */ /* 0x000fe400078e0002 */
[----:B------:R-:W-:-:S04]  /*1690*/  IMAD.MOV.U32 R9, RZ, RZ, 0x0 ;  /* 0x00000000ff097424 */ /* 0x000fc800078e00ff */
[----:B------:R-:W-:Y:S05]  /*16a0*/  RET.REL.NODEC R8 `(_Z21initialize_boundariesPfS_fiiii) ;  /* 0xffffffe808547950 */ /* 0x000fea0003c3ffff */
.L_x_34:
        /* <DEDUP_REMOVED lines=13> */
.L_x_37:


//--------------------- .nv.global.init           --------------------------
	.section	.nv.global.init,"aw",@progbits
	.align	16
.nv.global.init:
	.type		__cudart_sin_cos_coeffs,@object
	.size		__cudart_sin_cos_coeffs,(__cudart_i2opi_d - __cudart_sin_cos_coeffs)
__cudart_sin_cos_coeffs:
        /*0000*/ 	.byte	0x46, 0xd2, 0xb0, 0x2c, 0xf1, 0xe5, 0x5a, 0xbe, 0x92, 0xe3, 0xac, 0x69, 0xe3, 0x1d, 0xc7, 0x3e
        /*0010*/ 	.byte	0xa1, 0x62, 0xdb, 0x19, 0xa0, 0x01, 0x2a, 0xbf, 0x18, 0x08, 0x11, 0x11, 0x11, 0x11, 0x81, 0x3f
        /*0020*/ 	.byte	0x54, 0x55, 0x55, 0x55, 0x55, 0x55, 0xc5, 0xbf, 0x00, 0x00, 0x00, 0x00, 0x00, 0x00, 0x00, 0x00
        /*0030*/ 	.byte	0x00, 0x00, 0x00, 0x00, 0x00, 0x00, 0x00, 0x00, 0x64, 0x81, 0xfd, 0x20, 0x83, 0xff, 0xa8, 0xbd
        /*0040*/ 	.byte	0x28, 0x85, 0xef, 0xc1, 0xa7, 0xee, 0x21, 0x3e, 0xd9, 0xe6, 0x06, 0x8e, 0x4f, 0x7e, 0x92, 0xbe
        /*0050*/ 	.byte	0xe9, 0xbc, 0xdd, 0x19, 0xa0, 0x01, 0xfa, 0x3e, 0x47, 0x5d, 0xc1, 0x16, 0x6c, 0xc1, 0x56, 0xbf
        /*0060*/ 	.byte	0x51, 0x55, 0x55, 0x55, 0x55, 0x55, 0xa5, 0x3f, 0x00, 0x00, 0x00, 0x00, 0x00, 0x00, 0xe0, 0xbf
        /*0070*/ 	.byte	0x00, 0x00, 0x00, 0x00, 0x00, 0x00, 0xf0, 0x3f, 0x00, 0x00, 0x00, 0x00, 0x00, 0x00, 0x00, 0x00
	.type		__cudart_i2opi_d,@object
	.size		__cudart_i2opi_d,($str$1 - __cudart_i2opi_d)
__cudart_i2opi_d:
        /* <DEDUP_REMOVED lines=9> */
	.type		$str$1,@object
	.size		$str$1,($str - $str$1)
$str$1:
        /*0110*/ 	.byte	0x2f, 0x74, 0x6d, 0x70, 0x2f, 0x73, 0x61, 0x73, 0x73, 0x5f, 0x63, 0x75, 0x5f, 0x7a, 0x64, 0x32
        /*0120*/ 	.byte	0x30, 0x79, 0x62, 0x73, 0x71, 0x2f, 0x6b, 0x2e, 0x63, 0x75, 0x00
	.type		$str,@object
	.size		$str,(__unnamed_1 - $str)
$str:
        /*012b*/ 	.byte	0x31, 0x20, 0x3d, 0x3d, 0x20, 0x62, 0x6c, 0x6f, 0x63, 0x6b, 0x44, 0x69, 0x6d, 0x2e, 0x78, 0x20
        /*013b*/ 	.byte	0x2a, 0x20, 0x62, 0x6c, 0x6f, 0x63, 0x6b, 0x44, 0x69, 0x6d, 0x2e, 0x79, 0x20, 0x2a, 0x20, 0x62
        /*014b*/ 	.byte	0x6c, 0x6f, 0x63, 0x6b, 0x44, 0x69, 0x6d, 0x2e, 0x7a, 0x20, 0x2a, 0x20, 0x67, 0x72, 0x69, 0x64
        /*015b*/ 	.byte	0x44, 0x69, 0x6d, 0x2e, 0x78, 0x20, 0x2a, 0x20, 0x67, 0x72, 0x69, 0x64, 0x44, 0x69, 0x6d, 0x2e
        /*016b*/ 	.byte	0x79, 0x20, 0x2a, 0x20, 0x67, 0x72, 0x69, 0x64, 0x44, 0x69, 0x6d, 0x2e, 0x7a, 0x00
	.type		__unnamed_1,@object
	.size		__unnamed_1,(.L_0 - __unnamed_1)
__unnamed_1:
        /*0179*/ 	.byte	0x76, 0x6f, 0x69, 0x64, 0x20, 0x61, 0x6c, 0x6c, 0x5f, 0x72, 0x65, 0x64, 0x75, 0x63, 0x65, 0x5f
        /*0189*/ 	.byte	0x6e, 0x6f, 0x72, 0x6d, 0x5f, 0x62, 0x61, 0x72, 0x72, 0x69, 0x65, 0x72, 0x5f, 0x6b, 0x65, 0x72
        /*0199*/ 	.byte	0x6e, 0x65, 0x6c, 0x28, 0x66, 0x6c, 0x6f, 0x61, 0x74, 0x20, 0x2a, 0x2c, 0x20, 0x72, 0x65, 0x61
        /*01a9*/ 	.byte	0x6c, 0x5f, 0x69, 0x6e, 0x74, 0x5f, 0x70, 0x61, 0x69, 0x72, 0x20, 0x2a, 0x2c, 0x20, 0x72, 0x65
        /*01b9*/ 	.byte	0x61, 0x6c, 0x5f, 0x69, 0x6e, 0x74, 0x5f, 0x70, 0x61, 0x69, 0x72, 0x20, 0x2a, 0x2c, 0x20, 0x75
        /*01c9*/ 	.byte	0x6e, 0x73, 0x69, 0x67, 0x6e, 0x65, 0x64, 0x20, 0x69, 0x6e, 0x74, 0x29, 0x00
.L_0:


//--------------------- .nv.shared.reserved.0     --------------------------
	.section	.nv.shared.reserved.0,"aw",@nobits
	.weak		__nv_reservedSMEM_offset_0_alias
	.size		__nv_reservedSMEM_offset_0_alias, 0, 64
	.other		__nv_reservedSMEM_offset_0_alias,@"STO_CUDA_RESERVED_SHARED STV_DEFAULT"
__nv_reservedSMEM_offset_0_alias:
	.zero		0
	.zero		64


//--------------------- .nv.constant0._Z30all_reduce_norm_barrier_kernelPfP13real_int_pairS1_j --------------------------
	.section	.nv.constant0._Z30all_reduce_norm_barrier_kernelPfP13real_int_pairS1_j,"a",@progbits
	.sectionflags	@""
	.align	4
.nv.constant0._Z30all_reduce_norm_barrier_kernelPfP13real_int_pairS1_j:
	.zero		924


//--------------------- .nv.constant0._Z17jacobi_p2p_kernelILi32ELi32EEvPfPKfS0_iiiS0_iS0_ib --------------------------
	.section	.nv.constant0._Z17jacobi_p2p_kernelILi32ELi32EEvPfPKfS0_iiiS0_iS0_ib,"a",@progbits
	.sectionflags	@""
	.align	4
.nv.constant0._Z17jacobi_p2p_kernelILi32ELi32EEvPfPKfS0_iiiS0_iS0_ib:
	.zero		965


//--------------------- .nv.constant0._Z13jacobi_kernelILi32ELi32EEvPfPKfS0_iiib --------------------------
	.section	.nv.constant0._Z13jacobi_kernelILi32ELi32EEvPfPKfS0_iiib,"a",@progbits
	.sectionflags	@""
	.align	4
.nv.constant0._Z13jacobi_kernelILi32ELi32EEvPfPKfS0_iiib:
	.zero		933


//--------------------- .nv.constant0._Z21initialize_boundariesPfS_fiiii --------------------------
	.section	.nv.constant0._Z21initialize_boundariesPfS_fiiii,"a",@progbits
	.sectionflags	@""
	.align	4
.nv.constant0._Z21initialize_boundariesPfS_fiiii:
	.zero		932


//--------------------- SYMBOLS --------------------------

	.type		.nv.reservedSmem.offset0,@object
	.size		.nv.reservedSmem.offset0,0x4
	.type		__assertfail,@function
